//
// Generated by NVIDIA NVVM Compiler
//
// Compiler Build ID: CL-36424714
// Cuda compilation tools, release 13.0, V13.0.88
// Based on NVVM 20.0.0
//

.version 9.0
.target sm_100
.address_size 64

	// .globl	_Z7computefffffffffffffffffff
.extern .func  (.param .b32 func_retval0) vprintf
(
	.param .b64 vprintf_param_0,
	.param .b64 vprintf_param_1
)
;
.global .align 1 .b8 $str[7] = {37, 46, 49, 55, 103, 10};
.global .align 4 .b8 __cudart_i2opi_f[24] = {65, 144, 67, 60, 153, 149, 98, 219, 192, 221, 52, 245, 209, 87, 39, 252, 41, 21, 68, 78, 110, 131, 249, 162};

.visible .entry _Z7computefffffffffffffffffff(
	.param .f32 _Z7computefffffffffffffffffff_param_0,
	.param .f32 _Z7computefffffffffffffffffff_param_1,
	.param .f32 _Z7computefffffffffffffffffff_param_2,
	.param .f32 _Z7computefffffffffffffffffff_param_3,
	.param .f32 _Z7computefffffffffffffffffff_param_4,
	.param .f32 _Z7computefffffffffffffffffff_param_5,
	.param .f32 _Z7computefffffffffffffffffff_param_6,
	.param .f32 _Z7computefffffffffffffffffff_param_7,
	.param .f32 _Z7computefffffffffffffffffff_param_8,
	.param .f32 _Z7computefffffffffffffffffff_param_9,
	.param .f32 _Z7computefffffffffffffffffff_param_10,
	.param .f32 _Z7computefffffffffffffffffff_param_11,
	.param .f32 _Z7computefffffffffffffffffff_param_12,
	.param .f32 _Z7computefffffffffffffffffff_param_13,
	.param .f32 _Z7computefffffffffffffffffff_param_14,
	.param .f32 _Z7computefffffffffffffffffff_param_15,
	.param .f32 _Z7computefffffffffffffffffff_param_16,
	.param .f32 _Z7computefffffffffffffffffff_param_17,
	.param .f32 _Z7computefffffffffffffffffff_param_18
)
{
	.local .align 8 .b8 	__local_depot0[40];
	.reg .b64 	%SP;
	.reg .b64 	%SPL;
	.reg .pred 	%p<37>;
	.reg .b32 	%r<66>;
	.reg .b32 	%f<213>;
	.reg .b64 	%rd<25>;
	.reg .b64 	%fd<4>;

	mov.u64 	%SPL, __local_depot0;
	cvta.local.u64 	%SP, %SPL;
	ld.param.f32 	%f212, [_Z7computefffffffffffffffffff_param_0];
	ld.param.f32 	%f48, [_Z7computefffffffffffffffffff_param_1];
	ld.param.f32 	%f49, [_Z7computefffffffffffffffffff_param_2];
	ld.param.f32 	%f50, [_Z7computefffffffffffffffffff_param_3];
	ld.param.f32 	%f32, [_Z7computefffffffffffffffffff_param_4];
	ld.param.f32 	%f33, [_Z7computefffffffffffffffffff_param_5];
	ld.param.f32 	%f34, [_Z7computefffffffffffffffffff_param_6];
	ld.param.f32 	%f35, [_Z7computefffffffffffffffffff_param_7];
	ld.param.f32 	%f36, [_Z7computefffffffffffffffffff_param_8];
	ld.param.f32 	%f37, [_Z7computefffffffffffffffffff_param_9];
	ld.param.f32 	%f38, [_Z7computefffffffffffffffffff_param_10];
	ld.param.f32 	%f39, [_Z7computefffffffffffffffffff_param_11];
	ld.param.f32 	%f40, [_Z7computefffffffffffffffffff_param_12];
	ld.param.f32 	%f41, [_Z7computefffffffffffffffffff_param_13];
	ld.param.f32 	%f42, [_Z7computefffffffffffffffffff_param_14];
	ld.param.f32 	%f43, [_Z7computefffffffffffffffffff_param_15];
	ld.param.f32 	%f44, [_Z7computefffffffffffffffffff_param_16];
	ld.param.f32 	%f45, [_Z7computefffffffffffffffffff_param_17];
	ld.param.f32 	%f46, [_Z7computefffffffffffffffffff_param_18];
	add.u64 	%rd1, %SPL, 0;
	mov.f32 	%f51, 0f8000007C;
	div.rn.f32 	%f52, %f51, %f48;
	fma.rn.f32 	%f53, %f52, %f49, 0f8594E259;
	add.f32 	%f1, %f50, %f53;
	add.f32 	%f2, %f34, 0f00000000;
	setp.eq.f32 	%p1, %f34, 0f00000000;
	mov.f32 	%f206, 0f3F800000;
	@%p1 bra 	$L__BB0_4;
	abs.f32 	%f54, %f2;
	setp.num.f32 	%p2, %f54, %f54;
	@%p2 bra 	$L__BB0_3;
	mov.f32 	%f60, 0f80000000;
	add.rn.f32 	%f206, %f60, %f2;
	bra.uni 	$L__BB0_4;
$L__BB0_3:
	mul.f32 	%f55, %f2, 0f3F000000;
	cvt.rzi.f32.f32 	%f56, %f55;
	add.f32 	%f57, %f56, %f56;
	sub.f32 	%f58, %f2, %f57;
	abs.f32 	%f59, %f58;
	setp.neu.f32 	%p3, %f59, 0f3F800000;
	setp.lt.f32 	%p4, %f34, 0f00000000;
	selp.b32 	%r23, -8388608, -2147483648, %p4;
	and.b32  	%r24, %r23, 2139095040;
	selp.b32 	%r25, %r24, %r23, %p3;
	mov.b32 	%f206, %r25;
$L__BB0_4:
	sub.f32 	%f61, %f33, %f206;
	add.f32 	%f62, %f32, %f61;
	abs.f32 	%f63, %f62;
	abs.f32 	%f64, %f1;
	setp.gt.f32 	%p5, %f64, %f63;
	selp.f32 	%f65, %f64, %f63, %p5;
	selp.f32 	%f66, %f63, %f64, %p5;
	div.rn.f32 	%f67, %f66, %f65;
	mul.f32 	%f68, %f67, %f67;
	fma.rn.f32 	%f69, %f68, 0f3B33710B, 0fBC807748;
	fma.rn.f32 	%f70, %f69, %f68, 0f3D2CDAB2;
	fma.rn.f32 	%f71, %f70, %f68, 0fBD992D10;
	fma.rn.f32 	%f72, %f71, %f68, 0f3DD9EA6C;
	fma.rn.f32 	%f73, %f72, %f68, 0fBE117CB1;
	fma.rn.f32 	%f74, %f73, %f68, 0f3E4CBCE0;
	fma.rn.f32 	%f75, %f74, %f68, 0fBEAAAA7D;
	mul.f32 	%f76, %f68, %f75;
	fma.rn.f32 	%f77, %f76, %f67, %f67;
	neg.f32 	%f78, %f77;
	fma.rn.f32 	%f79, 0f3F6EE581, 0f3FD774EB, %f78;
	selp.f32 	%f80, %f79, %f77, %p5;
	selp.f32 	%f81, 0f3F6EE581, 0f3FEEE581, %p5;
	selp.f32 	%f82, %f77, %f78, %p5;
	mov.b32 	%r26, %f62;
	fma.rn.f32 	%f83, %f81, 0f3FD774EB, %f82;
	setp.lt.s32 	%p6, %r26, 0;
	selp.f32 	%f84, %f83, %f80, %p6;
	add.f32 	%f85, %f64, %f63;
	setp.eq.f32 	%p7, %f65, 0f00000000;
	selp.f32 	%f86, 0f40490FDB, 0f00000000, %p6;
	setp.eq.f32 	%p8, %f63, %f64;
	selp.f32 	%f87, 0f4016CBE4, 0f3F490FDB, %p6;
	selp.f32 	%f88, %f87, %f84, %p8;
	selp.f32 	%f89, %f86, %f88, %p7;
	abs.f32 	%f90, %f85;
	setp.nan.f32 	%p9, %f90, %f90;
	copysign.f32 	%f91, %f1, %f89;
	selp.f32 	%f92, %f85, %f91, %p9;
	mov.f32 	%f93, 0f83D9F7C6;
	div.rn.f32 	%f6, %f93, %f92;
	mul.f32 	%f94, %f6, 0f3F22F983;
	cvt.rni.s32.f32 	%r63, %f94;
	cvt.rn.f32.s32 	%f95, %r63;
	fma.rn.f32 	%f96, %f95, 0fBFC90FDA, %f6;
	fma.rn.f32 	%f97, %f95, 0fB3A22168, %f96;
	fma.rn.f32 	%f207, %f95, 0fA7C234C5, %f97;
	abs.f32 	%f8, %f6;
	setp.ltu.f32 	%p10, %f8, 0f47CE4780;
	@%p10 bra 	$L__BB0_12;
	setp.neu.f32 	%p11, %f8, 0f7F800000;
	@%p11 bra 	$L__BB0_7;
	mov.f32 	%f100, 0f00000000;
	mul.rn.f32 	%f207, %f6, %f100;
	mov.b32 	%r63, 0;
	bra.uni 	$L__BB0_12;
$L__BB0_7:
	mov.b32 	%r2, %f6;
	shl.b32 	%r28, %r2, 8;
	or.b32  	%r3, %r28, -2147483648;
	mov.b64 	%rd24, 0;
	mov.b32 	%r60, 0;
	mov.u64 	%rd22, __cudart_i2opi_f;
	mov.u64 	%rd23, %rd1;
$L__BB0_8:
	.pragma "nounroll";
	ld.global.nc.u32 	%r29, [%rd22];
	mad.wide.u32 	%rd12, %r29, %r3, %rd24;
	shr.u64 	%rd24, %rd12, 32;
	st.local.u32 	[%rd23], %rd12;
	add.s32 	%r60, %r60, 1;
	add.s64 	%rd23, %rd23, 4;
	add.s64 	%rd22, %rd22, 4;
	setp.ne.s32 	%p12, %r60, 6;
	@%p12 bra 	$L__BB0_8;
	shr.u32 	%r30, %r2, 23;
	st.local.u32 	[%rd1+24], %rd24;
	and.b32  	%r6, %r30, 31;
	and.b32  	%r31, %r30, 224;
	add.s32 	%r32, %r31, -128;
	shr.u32 	%r33, %r32, 5;
	mul.wide.u32 	%rd13, %r33, 4;
	sub.s64 	%rd8, %rd1, %rd13;
	ld.local.u32 	%r61, [%rd8+24];
	ld.local.u32 	%r62, [%rd8+20];
	setp.eq.s32 	%p13, %r6, 0;
	@%p13 bra 	$L__BB0_11;
	shf.l.wrap.b32 	%r61, %r62, %r61, %r6;
	ld.local.u32 	%r34, [%rd8+16];
	shf.l.wrap.b32 	%r62, %r34, %r62, %r6;
$L__BB0_11:
	shr.u32 	%r35, %r61, 30;
	shf.l.wrap.b32 	%r36, %r62, %r61, 2;
	shl.b32 	%r37, %r62, 2;
	shr.u32 	%r38, %r36, 31;
	add.s32 	%r39, %r38, %r35;
	neg.s32 	%r40, %r39;
	setp.lt.s32 	%p14, %r2, 0;
	selp.b32 	%r63, %r40, %r39, %p14;
	xor.b32  	%r41, %r36, %r2;
	shr.s32 	%r42, %r36, 31;
	xor.b32  	%r43, %r42, %r36;
	xor.b32  	%r44, %r42, %r37;
	cvt.u64.u32 	%rd14, %r43;
	shl.b64 	%rd15, %rd14, 32;
	cvt.u64.u32 	%rd16, %r44;
	or.b64  	%rd17, %rd15, %rd16;
	cvt.rn.f64.s64 	%fd1, %rd17;
	mul.f64 	%fd2, %fd1, 0d3BF921FB54442D19;
	cvt.rn.f32.f64 	%f98, %fd2;
	neg.f32 	%f99, %f98;
	setp.lt.s32 	%p15, %r41, 0;
	selp.f32 	%f207, %f99, %f98, %p15;
$L__BB0_12:
	mul.rn.f32 	%f101, %f207, %f207;
	and.b32  	%r46, %r63, 1;
	setp.eq.b32 	%p16, %r46, 1;
	selp.f32 	%f102, 0f3F800000, %f207, %p16;
	fma.rn.f32 	%f103, %f101, %f102, 0f00000000;
	fma.rn.f32 	%f104, %f101, 0f37CBAC00, 0fBAB607ED;
	selp.f32 	%f105, %f104, 0fB94D4153, %p16;
	selp.f32 	%f106, 0f3D2AAABB, 0f3C0885E4, %p16;
	fma.rn.f32 	%f107, %f105, %f101, %f106;
	selp.f32 	%f108, 0fBEFFFFFF, 0fBE2AAAA8, %p16;
	fma.rn.f32 	%f109, %f107, %f101, %f108;
	fma.rn.f32 	%f110, %f109, %f103, %f102;
	and.b32  	%r47, %r63, 2;
	setp.eq.s32 	%p17, %r47, 0;
	mov.f32 	%f111, 0f00000000;
	sub.f32 	%f112, %f111, %f110;
	selp.f32 	%f113, %f110, %f112, %p17;
	abs.f32 	%f114, %f113;
	mov.f32 	%f115, 0f3FB8AA3B;
	mul.rn.f32 	%f116, %f114, %f115;
	cvt.rzi.f32.f32 	%f117, %f116;
	abs.f32 	%f118, %f117;
	setp.gt.f32 	%p18, %f118, 0f42FC0000;
	mov.f32 	%f119, 0f42FC0000;
	copysign.f32 	%f120, %f117, %f119;
	selp.f32 	%f121, %f120, %f117, %p18;
	fma.rn.f32 	%f122, %f121, 0fBF317218, %f114;
	fma.rn.f32 	%f123, %f121, 0f3102E308, %f122;
	mul.f32 	%f124, %f123, 0f3FB8AA3B;
	add.f32 	%f125, %f121, 0f4B40007D;
	mov.b32 	%r48, %f125;
	shl.b32 	%r49, %r48, 23;
	mov.b32 	%f126, %r49;
	ex2.approx.ftz.f32 	%f127, %f124;
	mul.f32 	%f128, %f127, %f126;
	mov.f32 	%f129, 0f3E000000;
	div.approx.ftz.f32 	%f130, %f129, %f128;
	fma.rn.f32 	%f131, %f128, 0f40000000, %f130;
	abs.f32 	%f132, %f131;
	mul.rn.f32 	%f133, %f132, %f115;
	cvt.rzi.f32.f32 	%f134, %f133;
	abs.f32 	%f135, %f134;
	setp.gt.f32 	%p19, %f135, 0f42FC0000;
	copysign.f32 	%f136, %f134, %f119;
	selp.f32 	%f137, %f136, %f134, %p19;
	fma.rn.f32 	%f138, %f137, 0fBF317218, %f132;
	fma.rn.f32 	%f139, %f137, 0f3102E308, %f138;
	mul.f32 	%f140, %f139, 0f3FB8AA3B;
	add.f32 	%f141, %f137, 0f4B40007D;
	mov.b32 	%r50, %f141;
	shl.b32 	%r51, %r50, 23;
	mov.b32 	%f142, %r51;
	ex2.approx.ftz.f32 	%f143, %f140;
	mul.f32 	%f144, %f143, %f142;
	mov.f32 	%f145, 0fBE000000;
	div.approx.ftz.f32 	%f146, %f145, %f144;
	fma.rn.f32 	%f147, %f144, 0f40000000, %f146;
	mul.f32 	%f148, %f131, %f131;
	fma.rn.f32 	%f149, %f148, 0f363D0ADA, 0f394FFF49;
	fma.rn.f32 	%f150, %f149, %f148, 0f3C08889A;
	fma.rn.f32 	%f151, %f150, %f148, 0f3E2AAAAB;
	mul.f32 	%f152, %f148, %f151;
	fma.rn.f32 	%f153, %f152, %f131, %f131;
	setp.ge.f32 	%p20, %f132, 0f3F800000;
	copysign.f32 	%f154, %f131, %f147;
	selp.f32 	%f12, %f154, %f153, %p20;
	abs.f32 	%f210, %f12;
	setp.lt.f32 	%p21, %f210, 0f05913472;
	@%p21 bra 	$L__BB0_23;
	setp.gtu.f32 	%p22, %f210, 0f11113472;
	@%p22 bra 	$L__BB0_20;
	mov.f32 	%f155, 0f05913472;
	div.approx.f32 	%f156, %f210, %f155;
	cvt.rzi.f32.f32 	%f208, %f156;
	fma.rn.f32 	%f15, %f208, 0f85913472, %f210;
	mov.b32 	%r15, %f15;
	setp.lt.u32 	%p23, %r15, 93402226;
	@%p23 bra 	$L__BB0_19;
	setp.lt.u32 	%p24, %r15, -2147483647;
	@%p24 bra 	$L__BB0_17;
	add.f32 	%f160, %f208, 0fBF800000;
	setp.lt.f32 	%p27, %f15, 0f85913472;
	add.f32 	%f161, %f160, 0fBF800000;
	selp.f32 	%f208, %f161, %f160, %p27;
	bra.uni 	$L__BB0_19;
$L__BB0_17:
	add.f32 	%f208, %f208, 0f3F800000;
	setp.ltu.f32 	%p25, %f15, 0f06113472;
	@%p25 bra 	$L__BB0_19;
	add.f32 	%f157, %f208, 0f3F800000;
	fma.rn.f32 	%f158, 0f05913472, 0fC0400000, %f15;
	setp.ge.f32 	%p26, %f158, 0f00000000;
	add.f32 	%f159, %f157, 0f3F800000;
	selp.f32 	%f208, %f159, %f157, %p26;
$L__BB0_19:
	fma.rn.f32 	%f210, %f208, 0f85913472, %f210;
	bra.uni 	$L__BB0_23;
$L__BB0_20:
	mov.b32 	%r16, %f210;
	and.b32  	%r52, %r16, 8388607;
	or.b32  	%r64, %r52, 1065353216;
	mov.b32 	%f209, %r64;
	and.b32  	%r53, %r16, -8388608;
	add.s32 	%r65, %r53, -92274688;
	setp.eq.s32 	%p28, %r65, 0;
	@%p28 bra 	$L__BB0_22;
$L__BB0_21:
	min.u32 	%r54, %r65, 192937984;
	add.s32 	%r55, %r64, %r54;
	mov.b32 	%f162, %r55;
	mul.f32 	%f163, %f162, 0f3F61AAD9;
	fma.rn.f32 	%f164, %f163, 0fBF913472, %f162;
	fma.rn.f32 	%f165, %f164, 0f3F61AAD9, %f163;
	fma.rn.f32 	%f166, %f165, 0fBF913472, %f162;
	mov.f32 	%f167, 0f3F61AAD9;
	fma.rz.f32 	%f168, %f166, %f167, %f165;
	cvt.rzi.f32.f32 	%f169, %f168;
	fma.rn.f32 	%f209, %f169, 0fBF913472, %f162;
	sub.s32 	%r65, %r65, %r54;
	mov.b32 	%r64, %f209;
	setp.ne.s32 	%p29, %r65, 0;
	setp.ne.s32 	%p30, %r64, 0;
	and.pred  	%p31, %p29, %p30;
	@%p31 bra 	$L__BB0_21;
$L__BB0_22:
	setp.gt.u32 	%p32, %r16, 2139095039;
	selp.f32 	%f171, 0f7FFFFFFF, 0f11000000, %p32;
	mul.f32 	%f172, %f209, 0f34000000;
	mul.f32 	%f210, %f171, %f172;
$L__BB0_23:
	abs.f32 	%f173, %f210;
	setp.nan.f32 	%p33, %f173, %f173;
	copysign.f32 	%f174, %f12, %f210;
	selp.f32 	%f175, %f210, %f174, %p33;
	setp.leu.f32 	%p34, %f212, %f175;
	@%p34 bra 	$L__BB0_28;
	fma.rn.f32 	%f176, %f35, 0f00000000, 0f00000000;
	add.f32 	%f177, %f36, 0fDDB8B80A;
	sub.f32 	%f178, %f177, %f37;
	add.f32 	%f179, %f178, 0f7853707B;
	add.f32 	%f212, %f176, %f179;
	sub.f32 	%f180, %f39, %f40;
	mul.f32 	%f181, %f38, %f180;
	mov.f32 	%f182, 0f80000000;
	div.rn.f32 	%f183, %f182, %f181;
	setp.leu.f32 	%p35, %f212, %f183;
	@%p35 bra 	$L__BB0_26;
	mov.f32 	%f184, 0f00000000;
	div.rn.f32 	%f185, %f184, %f42;
	fma.rn.f32 	%f186, %f43, 0f00002EDF, 0f0000000D;
	div.rn.f32 	%f187, %f185, %f186;
	add.f32 	%f188, %f41, %f187;
	div.rn.f32 	%f189, %f188, 0f694587DE;
	add.f32 	%f190, %f212, %f189;
	div.rn.f32 	%f191, %f184, %f44;
	mov.f32 	%f192, 0f49D64E80;
	sub.f32 	%f193, %f192, %f191;
	add.f32 	%f212, %f193, %f190;
$L__BB0_26:
	div.rn.f32 	%f194, %f45, %f46;
	setp.leu.f32 	%p36, %f212, %f194;
	@%p36 bra 	$L__BB0_28;
	mov.f32 	%f195, 0f7624E5F2;
	cvt.sat.f32.f32 	%f196, %f195;
	mov.f32 	%f197, 0f4B400001;
	mov.f32 	%f198, 0f437C0000;
	fma.rm.f32 	%f199, %f196, %f198, %f197;
	add.f32 	%f200, %f199, 0fCB40007F;
	neg.f32 	%f201, %f200;
	fma.rn.f32 	%f202, 0f79E10691, 0f3FB8AA3B, %f201;
	fma.rn.f32 	%f203, 0f79E10691, 0f32A57060, %f202;
	mov.b32 	%r56, %f199;
	shl.b32 	%r57, %r56, 23;
	mov.b32 	%f204, %r57;
	ex2.approx.ftz.f32 	%f205, %f203;
	fma.rn.f32 	%f212, %f205, %f204, %f212;
$L__BB0_28:
	add.u64 	%rd18, %SP, 32;
	add.u64 	%rd19, %SPL, 32;
	cvt.f64.f32 	%fd3, %f212;
	st.local.f64 	[%rd19], %fd3;
	mov.u64 	%rd20, $str;
	cvta.global.u64 	%rd21, %rd20;
	{ // callseq 0, 0
	.param .b64 param0;
	st.param.b64 	[param0], %rd21;
	.param .b64 param1;
	st.param.b64 	[param1], %rd18;
	.param .b32 retval0;
	call.uni (retval0), 
	vprintf, 
	(
	param0, 
	param1
	);
	ld.param.b32 	%r58, [retval0];
	} // callseq 0
	ret;

}


// ===== COMPILED SASS (sm_100) =====

	.target	sm_100

	.elftype	@"ET_EXEC"


//--------------------- .note.nv.tkinfo           --------------------------
	.section	.note.nv.tkinfo,"",@"SHT_NOTE"
	.sectionflags	@"SHF_NOTE_NV_TKINFO"
	.tkinfo
        /*0018*/ 	.word	0x00000002
        /*0030*/ 	.string	""
        /*0030*/ 	.string	"ptxas"
        /*0030*/ 	.string	"Cuda compilation tools, release 13.0, V13.0.88"
        /*0030*/ 	.string	"Build cuda_13.0.r13.0/compiler.36424714_0"
        /*0030*/ 	.string	"-arch sm_100 -m 64 "



//--------------------- .note.nv.cuinfo           --------------------------
	.section	.note.nv.cuinfo,"",@"SHT_NOTE"
	.sectionflags	@"SHF_NOTE_NV_CUINFO"
        /*0018*/ 	.short	0x0002
        /*001a*/ 	.short	0x0064
        /*001c*/ 	.short	0x0082
	.zero		2


//--------------------- .nv.info                  --------------------------
	.section	.nv.info,"",@"SHT_CUDA_INFO"
	.align	4


	//----- nvinfo : EIATTR_REGCOUNT
	.align		4
        /*0000*/ 	.byte	0x04, 0x2f
        /*0002*/ 	.short	(.L_3 - .L_2)
	.align		4
.L_2:
        /*0004*/ 	.word	index@(_Z7computefffffffffffffffffff)
        /*0008*/ 	.word	0x00000018


	//----- nvinfo : EIATTR_FRAME_SIZE
	.align		4
.L_3:
        /*000c*/ 	.byte	0x04, 0x11
        /*000e*/ 	.short	(.L_5 - .L_4)
	.align		4
.L_4:
        /*0010*/ 	.word	index@($__internal_0_$__cuda_sm3x_div_rn_noftz_f32_slowpath)
        /*0014*/ 	.word	0x00000028


	//----- nvinfo : EIATTR_FRAME_SIZE
	.align		4
.L_5:
        /*0018*/ 	.byte	0x04, 0x11
        /*001a*/ 	.short	(.L_7 - .L_6)
	.align		4
.L_6:
        /*001c*/ 	.word	index@(_Z7computefffffffffffffffffff)
        /*0020*/ 	.word	0x00000028


	//----- nvinfo : EIATTR_MIN_STACK_SIZE
	.align		4
.L_7:
        /*0024*/ 	.byte	0x04, 0x12
        /*0026*/ 	.short	(.L_9 - .L_8)
	.align		4
.L_8:
        /*0028*/ 	.word	index@(_Z7computefffffffffffffffffff)
        /*002c*/ 	.word	0x00000028
.L_9:


//--------------------- .nv.compat                --------------------------
	.section	.nv.compat,"",@"SHT_CUDA_COMPAT_INFO"
	.align	4
        /*0000*/ 	.byte	0x02, 0x09, 0x00, 0x00, 0x02, 0x02, 0x01, 0x00, 0x02, 0x05, 0x05, 0x00, 0x03, 0x07, 0x01, 0x01
        /*0010*/ 	.byte	0x02, 0x03, 0x00, 0x00, 0x02, 0x06, 0x01, 0x00, 0x04, 0x0b, 0x08, 0x00, 0x01, 0x00, 0x00, 0x00
        /*0020*/ 	.byte	0x00, 0x00, 0x00, 0x00


//--------------------- .nv.info._Z7computefffffffffffffffffff --------------------------
	.section	.nv.info._Z7computefffffffffffffffffff,"",@"SHT_CUDA_INFO"
	.sectionflags	@""
	.align	4


	//----- nvinfo : EIATTR_CUDA_API_VERSION
	.align		4
        /*0000*/ 	.byte	0x04, 0x37
        /*0002*/ 	.short	(.L_11 - .L_10)
.L_10:
        /*0004*/ 	.word	0x00000082


	//----- nvinfo : EIATTR_KPARAM_INFO
	.align		4
.L_11:
        /*0008*/ 	.byte	0x04, 0x17
        /*000a*/ 	.short	(.L_13 - .L_12)
.L_12:
        /*000c*/ 	.word	0x00000000
        /*0010*/ 	.short	0x0012
        /*0012*/ 	.short	0x0048
        /*0014*/ 	.byte	0x00, 0xf0, 0x11, 0x00


	//----- nvinfo : EIATTR_KPARAM_INFO
	.align		4
.L_13:
        /*0018*/ 	.byte	0x04, 0x17
        /*001a*/ 	.short	(.L_15 - .L_14)
.L_14:
        /*001c*/ 	.word	0x00000000
        /*0020*/ 	.short	0x0011
        /*0022*/ 	.short	0x0044
        /*0024*/ 	.byte	0x00, 0xf0, 0x11, 0x00


	//----- nvinfo : EIATTR_KPARAM_INFO
	.align		4
.L_15:
        /*0028*/ 	.byte	0x04, 0x17
        /*002a*/ 	.short	(.L_17 - .L_16)
.L_16:
        /*002c*/ 	.word	0x00000000
        /*0030*/ 	.short	0x0010
        /*0032*/ 	.short	0x0040
        /*0034*/ 	.byte	0x00, 0xf0, 0x11, 0x00


	//----- nvinfo : EIATTR_KPARAM_INFO
	.align		4
.L_17:
        /*0038*/ 	.byte	0x04, 0x17
        /*003a*/ 	.short	(.L_19 - .L_18)
.L_18:
        /*003c*/ 	.word	0x00000000
        /*0040*/ 	.short	0x000f
        /*0042*/ 	.short	0x003c
        /*0044*/ 	.byte	0x00, 0xf0, 0x11, 0x00


	//----- nvinfo : EIATTR_KPARAM_INFO
	.align		4
.L_19:
        /*0048*/ 	.byte	0x04, 0x17
        /*004a*/ 	.short	(.L_21 - .L_20)
.L_20:
        /*004c*/ 	.word	0x00000000
        /*0050*/ 	.short	0x000e
        /*0052*/ 	.short	0x0038
        /*0054*/ 	.byte	0x00, 0xf0, 0x11, 0x00


	//----- nvinfo : EIATTR_KPARAM_INFO
	.align		4
.L_21:
        /*0058*/ 	.byte	0x04, 0x17
        /*005a*/ 	.short	(.L_23 - .L_22)
.L_22:
        /*005c*/ 	.word	0x00000000
        /*0060*/ 	.short	0x000d
        /*0062*/ 	.short	0x0034
        /*0064*/ 	.byte	0x00, 0xf0, 0x11, 0x00


	//----- nvinfo : EIATTR_KPARAM_INFO
	.align		4
.L_23:
        /*0068*/ 	.byte	0x04, 0x17
        /*006a*/ 	.short	(.L_25 - .L_24)
.L_24:
        /*006c*/ 	.word	0x00000000
        /*0070*/ 	.short	0x000c
        /*0072*/ 	.short	0x0030
        /*0074*/ 	.byte	0x00, 0xf0, 0x11, 0x00


	//----- nvinfo : EIATTR_KPARAM_INFO
	.align		4
.L_25:
        /*0078*/ 	.byte	0x04, 0x17
        /*007a*/ 	.short	(.L_27 - .L_26)
.L_26:
        /*007c*/ 	.word	0x00000000
        /*0080*/ 	.short	0x000b
        /*0082*/ 	.short	0x002c
        /*0084*/ 	.byte	0x00, 0xf0, 0x11, 0x00


	//----- nvinfo : EIATTR_KPARAM_INFO
	.align		4
.L_27:
        /*0088*/ 	.byte	0x04, 0x17
        /*008a*/ 	.short	(.L_29 - .L_28)
.L_28:
        /*008c*/ 	.word	0x00000000
        /*0090*/ 	.short	0x000a
        /*0092*/ 	.short	0x0028
        /*0094*/ 	.byte	0x00, 0xf0, 0x11, 0x00


	//----- nvinfo : EIATTR_KPARAM_INFO
	.align		4
.L_29:
        /*0098*/ 	.byte	0x04, 0x17
        /*009a*/ 	.short	(.L_31 - .L_30)
.L_30:
        /*009c*/ 	.word	0x00000000
        /*00a0*/ 	.short	0x0009
        /*00a2*/ 	.short	0x0024
        /*00a4*/ 	.byte	0x00, 0xf0, 0x11, 0x00


	//----- nvinfo : EIATTR_KPARAM_INFO
	.align		4
.L_31:
        /*00a8*/ 	.byte	0x04, 0x17
        /*00aa*/ 	.short	(.L_33 - .L_32)
.L_32:
        /*00ac*/ 	.word	0x00000000
        /*00b0*/ 	.short	0x0008
        /*00b2*/ 	.short	0x0020
        /*00b4*/ 	.byte	0x00, 0xf0, 0x11, 0x00


	//----- nvinfo : EIATTR_KPARAM_INFO
	.align		4
.L_33:
        /*00b8*/ 	.byte	0x04, 0x17
        /*00ba*/ 	.short	(.L_35 - .L_34)
.L_34:
        /*00bc*/ 	.word	0x00000000
        /*00c0*/ 	.short	0x0007
        /*00c2*/ 	.short	0x001c
        /*00c4*/ 	.byte	0x00, 0xf0, 0x11, 0x00


	//----- nvinfo : EIATTR_KPARAM_INFO
	.align		4
.L_35:
        /*00c8*/ 	.byte	0x04, 0x17
        /*00ca*/ 	.short	(.L_37 - .L_36)
.L_36:
        /*00cc*/ 	.word	0x00000000
        /*00d0*/ 	.short	0x0006
        /*00d2*/ 	.short	0x0018
        /*00d4*/ 	.byte	0x00, 0xf0, 0x11, 0x00


	//----- nvinfo : EIATTR_KPARAM_INFO
	.align		4
.L_37:
        /*00d8*/ 	.byte	0x04, 0x17
        /*00da*/ 	.short	(.L_39 - .L_38)
.L_38:
        /*00dc*/ 	.word	0x00000000
        /*00e0*/ 	.short	0x0005
        /*00e2*/ 	.short	0x0014
        /*00e4*/ 	.byte	0x00, 0xf0, 0x11, 0x00


	//----- nvinfo : EIATTR_KPARAM_INFO
	.align		4
.L_39:
        /*00e8*/ 	.byte	0x04, 0x17
        /*00ea*/ 	.short	(.L_41 - .L_40)
.L_40:
        /*00ec*/ 	.word	0x00000000
        /*00f0*/ 	.short	0x0004
        /*00f2*/ 	.short	0x0010
        /*00f4*/ 	.byte	0x00, 0xf0, 0x11, 0x00


	//----- nvinfo : EIATTR_KPARAM_INFO
	.align		4
.L_41:
        /*00f8*/ 	.byte	0x04, 0x17
        /*00fa*/ 	.short	(.L_43 - .L_42)
.L_42:
        /*00fc*/ 	.word	0x00000000
        /*0100*/ 	.short	0x0003
        /*0102*/ 	.short	0x000c
        /*0104*/ 	.byte	0x00, 0xf0, 0x11, 0x00


	//----- nvinfo : EIATTR_KPARAM_INFO
	.align		4
.L_43:
        /*0108*/ 	.byte	0x04, 0x17
        /*010a*/ 	.short	(.L_45 - .L_44)
.L_44:
        /*010c*/ 	.word	0x00000000
        /*0110*/ 	.short	0x0002
        /*0112*/ 	.short	0x0008
        /*0114*/ 	.byte	0x00, 0xf0, 0x11, 0x00


	//----- nvinfo : EIATTR_KPARAM_INFO
	.align		4
.L_45:
        /*0118*/ 	.byte	0x04, 0x17
        /*011a*/ 	.short	(.L_47 - .L_46)
.L_46:
        /*011c*/ 	.word	0x00000000
        /*0120*/ 	.short	0x0001
        /*0122*/ 	.short	0x0004
        /*0124*/ 	.byte	0x00, 0xf0, 0x11, 0x00


	//----- nvinfo : EIATTR_KPARAM_INFO
	.align		4
.L_47:
        /*0128*/ 	.byte	0x04, 0x17
        /*012a*/ 	.short	(.L_49 - .L_48)
.L_48:
        /*012c*/ 	.word	0x00000000
        /*0130*/ 	.short	0x0000
        /*0132*/ 	.short	0x0000
        /*0134*/ 	.byte	0x00, 0xf0, 0x11, 0x00


	//----- nvinfo : EIATTR_SPARSE_MMA_MASK
	.align		4
.L_49:
        /*0138*/ 	.byte	0x03, 0x50
        /*013a*/ 	.short	0x0000


	//----- nvinfo : EIATTR_MAXREG_COUNT
	.align		4
        /*013c*/ 	.byte	0x03, 0x1b
        /*013e*/ 	.short	0x00ff


	//----- nvinfo : EIATTR_EXTERNS
	.align		4
        /*0140*/ 	.byte	0x04, 0x0f
        /*0142*/ 	.short	(.L_51 - .L_50)


	//   ....[0]....
	.align		4
.L_50:
        /*0144*/ 	.word	index@(vprintf)


	//----- nvinfo : EIATTR_MERCURY_ISA_VERSION
	.align		4
.L_51:
        /*0148*/ 	.byte	0x03, 0x5f
        /*014a*/ 	.short	0x0101


	//----- nvinfo : EIATTR_VRC_CTA_INIT_COUNT
	.align		4
        /*014c*/ 	.byte	0x02, 0x4a
	.zero		1
	.zero		1


	//----- nvinfo : EIATTR_SYSCALL_OFFSETS
	.align		4
        /*0150*/ 	.byte	0x04, 0x46
        /*0152*/ 	.short	(.L_53 - .L_52)


	//   ....[0]....
.L_52:
        /*0154*/ 	.word	0x00001ab0


	//----- nvinfo : EIATTR_EXIT_INSTR_OFFSETS
	.align		4
.L_53:
        /*0158*/ 	.byte	0x04, 0x1c
        /*015a*/ 	.short	(.L_55 - .L_54)


	//   ....[0]....
.L_54:
        /*015c*/ 	.word	0x00001ac0


	//----- nvinfo : EIATTR_CRS_STACK_SIZE
	.align		4
.L_55:
        /*0160*/ 	.byte	0x04, 0x1e
        /*0162*/ 	.short	(.L_57 - .L_56)
.L_56:
        /*0164*/ 	.word	0x00000000


	//----- nvinfo : EIATTR_CBANK_PARAM_SIZE
	.align		4
.L_57:
        /*0168*/ 	.byte	0x03, 0x19
        /*016a*/ 	.short	0x004c


	//----- nvinfo : EIATTR_PARAM_CBANK
	.align		4
        /*016c*/ 	.byte	0x04, 0x0a
        /*016e*/ 	.short	(.L_59 - .L_58)
	.align		4
.L_58:
        /*0170*/ 	.word	index@(.nv.constant0._Z7computefffffffffffffffffff)
        /*0174*/ 	.short	0x0380
        /*0176*/ 	.short	0x004c


	//----- nvinfo : EIATTR_SW_WAR
	.align		4
.L_59:
        /*0178*/ 	.byte	0x04, 0x36
        /*017a*/ 	.short	(.L_61 - .L_60)
.L_60:
        /*017c*/ 	.word	0x00000008
.L_61:


//--------------------- .nv.callgraph             --------------------------
	.section	.nv.callgraph,"",@"SHT_CUDA_CALLGRAPH"
	.align	4
	.sectionentsize	8
	.align		4
        /*0000*/ 	.word	0x00000000
	.align		4
        /*0004*/ 	.word	0xffffffff
	.align		4
        /*0008*/ 	.word	index@(_Z7computefffffffffffffffffff)
	.align		4
        /*000c*/ 	.word	index@(vprintf)
	.align		4
        /*0010*/ 	.word	0x00000000
	.align		4
        /*0014*/ 	.word	0xfffffffe
	.align		4
        /*0018*/ 	.word	0x00000000
	.align		4
        /*001c*/ 	.word	0xfffffffd
	.align		4
        /*0020*/ 	.word	0x00000000
	.align		4
        /*0024*/ 	.word	0xfffffffc


//--------------------- .nv.constant4             --------------------------
	.section	.nv.constant4,"a",@progbits
	.align	8
	.align		8
.nv.constant4:
        /*0000*/ 	.dword	vprintf
	.align		8
        /*0008*/ 	.dword	$str
	.align		8
        /*0010*/ 	.dword	__cudart_i2opi_f


//--------------------- .text._Z7computefffffffffffffffffff --------------------------
	.section	.text._Z7computefffffffffffffffffff,"ax",@progbits
	.align	128
        .global         _Z7computefffffffffffffffffff
        .type           _Z7computefffffffffffffffffff,@function
        .size           _Z7computefffffffffffffffffff,(.L_x_42 - _Z7computefffffffffffffffffff)
        .other          _Z7computefffffffffffffffffff,@"STO_CUDA_ENTRY STV_DEFAULT"
_Z7computefffffffffffffffffff:
.text._Z7computefffffffffffffffffff:
[----:B------:R-:W0:Y:S08]  /*0000*/  LDC R1, c[0x0][0x37c] ;  /* 0x0000df00ff017b82 */ /* 0x000e300000000800 */
[----:B------:R-:W1:Y:S01]  /*0010*/  LDC R4, c[0x0][0x384] ;  /* 0x0000e100ff047b82 */ /* 0x000e620000000800 */
[----:B------:R-:W-:Y:S01]  /*0020*/  UMOV UR4, 0x7c ;  /* 0x0000007c00047882 */ /* 0x000fe20000000000 */
[----:B------:R-:W2:Y:S01]  /*0030*/  LDCU UR5, c[0x0][0x380] ;  /* 0x00007000ff0577ac */ /* 0x000ea20008000800 */
[----:B------:R-:W-:Y:S01]  /*0040*/  IMAD.U32 R5, RZ, RZ, UR4 ;  /* 0x00000004ff057e24 */ /* 0x000fe2000f8e00ff */
[----:B0-----:R-:W-:Y:S01]  /*0050*/  IADD3 R1, PT, PT, R1, -0x28, RZ ;  /* 0xffffffd801017810 */ /* 0x001fe20007ffe0ff */
[----:B------:R-:W0:Y:S03]  /*0060*/  LDCU UR6, c[0x0][0x2fc] ;  /* 0x00005f80ff0677ac */ /* 0x000e260008000800 */
[----:B------:R-:W3:Y:S01]  /*0070*/  LDC R6, c[0x0][0x2f8] ;  /* 0x0000be00ff067b82 */ /* 0x000ee20000000800 */
[----:B-1----:R-:W1:Y:S08]  /*0080*/  MUFU.RCP R0, R4 ;  /* 0x0000000400007308 */ /* 0x002e700000001000 */
[----:B------:R-:W4:Y:S01]  /*0090*/  FCHK P0, -R5, R4 ;  /* 0x0000000405007302 */ /* 0x000f220000000100 */
[----:B-1----:R-:W-:-:S04]  /*00a0*/  FFMA R3, R0, -R4, 1 ;  /* 0x3f80000000037423 */ /* 0x002fc80000000804 */
[----:B------:R-:W-:-:S04]  /*00b0*/  FFMA R0, R0, R3, R0 ;  /* 0x0000000300007223 */ /* 0x000fc80000000000 */
[----:B------:R-:W-:-:S04]  /*00c0*/  FFMA R3, R0, -1.7376100957627731679e-43, RZ ;  /* 0x8000007c00037823 */ /* 0x000fc800000000ff */
[----:B------:R-:W-:-:S04]  /*00d0*/  FFMA R2, R3, -R4, -1.7376100957627731679e-43 ;  /* 0x8000007c03027423 */ /* 0x000fc80000000804 */
[----:B------:R-:W-:Y:S01]  /*00e0*/  FFMA R3, R0, R2, R3 ;  /* 0x0000000200037223 */ /* 0x000fe20000000003 */
[----:B--2---:R-:W-:Y:S01]  /*00f0*/  MOV R0, UR5 ;  /* 0x0000000500007c02 */ /* 0x004fe20008000f00 */
[----:B0---4-:R-:W-:Y:S06]  /*0100*/  @!P0 BRA `(.L_x_0) ;  /* 0x0000000000188947 */ /* 0x011fec0003800000 */
[----:B------:R-:W0:Y:S01]  /*0110*/  LDCU UR4, c[0x0][0x384] ;  /* 0x00007080ff0477ac */ /* 0x000e220008000800 */
[----:B------:R-:W-:Y:S01]  /*0120*/  IMAD.MOV.U32 R2, RZ, RZ, -0x7fffff84 ;  /* 0x8000007cff027424 */ /* 0x000fe200078e00ff */
[----:B------:R-:W-:Y:S02]  /*0130*/  MOV R8, 0x160 ;  /* 0x0000016000087802 */ /* 0x000fe40000000f00 */
[----:B0-----:R-:W-:-:S07]  /*0140*/  MOV R3, UR4 ;  /* 0x0000000400037c02 */ /* 0x001fce0008000f00 */
[----:B---3--:R-:W-:Y:S05]  /*0150*/  CALL.REL.NOINC `($__internal_0_$__cuda_sm3x_div_rn_noftz_f32_slowpath) ;  /* 0x00000018005c7944 */ /* 0x008fea0003c00000 */
[----:B------:R-:W-:-:S07]  /*0160*/  IMAD.MOV.U32 R3, RZ, RZ, R2 ;  /* 0x000000ffff037224 */ /* 0x000fce00078e0002 */
.L_x_0:
[----:B------:R-:W0:Y:S01]  /*0170*/  LDCU UR4, c[0x0][0x398] ;  /* 0x00007300ff0477ac */ /* 0x000e220008000800 */
[----:B------:R-:W1:Y:S01]  /*0180*/  LDC.64 R8, c[0x0][0x388] ;  /* 0x0000e200ff087b82 */ /* 0x000e620000000a00 */
[----:B------:R-:W2:Y:S01]  /*0190*/  LDCU.64 UR8, c[0x0][0x390] ;  /* 0x00007200ff0877ac */ /* 0x000ea20008000a00 */
[----:B0-----:R-:W-:Y:S01]  /*01a0*/  FSETP.NEU.AND P0, PT, RZ, UR4, PT ;  /* 0x00000004ff007c0b */ /* 0x001fe2000bf0d000 */
[----:B-1----:R-:W-:Y:S01]  /*01b0*/  FFMA R4, R3, R8, -1.4001000110999552856e-35 ;  /* 0x8594e25903047423 */ /* 0x002fe20000000008 */
[----:B------:R-:W-:-:S11]  /*01c0*/  HFMA2 R3, -RZ, RZ, 1.875, 0 ;  /* 0x3f800000ff037431 */ /* 0x000fd600000001ff */
[----:B--2---:R-:W-:Y:S05]  /*01d0*/  @!P0 BRA `(.L_x_1) ;  /* 0x0000000000348947 */ /* 0x004fea0003800000 */
[----:B------:R-:W-:-:S05]  /*01e0*/  FADD R2, RZ, UR4 ;  /* 0x00000004ff027e21 */ /* 0x000fca0008000000 */
[----:B------:R-:W-:-:S13]  /*01f0*/  FSETP.NAN.AND P0, PT, |R2|, |R2|, PT ;  /* 0x400000020200720b */ /* 0x000fda0003f08200 */
[----:B------:R-:W-:Y:S01]  /*0200*/  @P0 FADD R3, -RZ, R2 ;  /* 0x00000002ff030221 */ /* 0x000fe20000000100 */
[----:B------:R-:W-:Y:S06]  /*0210*/  @P0 BRA `(.L_x_1) ;  /* 0x0000000000240947 */ /* 0x000fec0003800000 */
[----:B------:R-:W-:Y:S01]  /*0220*/  FMUL R5, R2, 0.5 ;  /* 0x3f00000002057820 */ /* 0x000fe20000400000 */
[----:B------:R-:W-:-:S05]  /*0230*/  FSETP.LEU.AND P1, PT, RZ, UR4, PT ;  /* 0x00000004ff007c0b */ /* 0x000fca000bf2b000 */
[----:B------:R-:W0:Y:S02]  /*0240*/  FRND.TRUNC R5, R5 ;  /* 0x0000000500057307 */ /* 0x000e24000020d000 */
[----:B0-----:R-:W-:-:S04]  /*0250*/  FADD R3, R5, R5 ;  /* 0x0000000505037221 */ /* 0x001fc80000000000 */
[----:B------:R-:W-:-:S05]  /*0260*/  FADD R3, R2, -R3 ;  /* 0x8000000302037221 */ /* 0x000fca0000000000 */
[----:B------:R-:W-:Y:S01]  /*0270*/  FSETP.NEU.AND P0, PT, |R3|, 1, PT ;  /* 0x3f8000000300780b */ /* 0x000fe20003f0d200 */
[----:B------:R-:W-:-:S05]  /*0280*/  IMAD.MOV.U32 R3, RZ, RZ, -0x800000 ;  /* 0xff800000ff037424 */ /* 0x000fca00078e00ff */
[----:B------:R-:W-:-:S07]  /*0290*/  SEL R3, R3, 0x80000000, !P1 ;  /* 0x8000000003037807 */ /* 0x000fce0004800000 */
[----:B------:R-:W-:-:S07]  /*02a0*/  @P0 LOP3.LUT R3, R3, 0x7f800000, RZ, 0xc0, !PT ;  /* 0x7f80000003030812 */ /* 0x000fce00078ec0ff */
.L_x_1:
[----:B------:R-:W-:Y:S01]  /*02b0*/  FADD R5, -R3, UR9 ;  /* 0x0000000903057e21 */ /* 0x000fe20008000100 */
[----:B------:R-:W-:Y:S01]  /*02c0*/  FADD R4, R4, R9 ;  /* 0x0000000904047221 */ /* 0x000fe20000000000 */
[----:B------:R-:W-:Y:S02]  /*02d0*/  BSSY.RECONVERGENT B0, `(.L_x_2) ;  /* 0x0000010000007945 */ /* 0x000fe40003800200 */
[----:B------:R-:W-:-:S05]  /*02e0*/  FADD R5, R5, UR8 ;  /* 0x0000000805057e21 */ /* 0x000fca0008000000 */
[----:B------:R-:W-:-:S04]  /*02f0*/  FSETP.GT.AND P2, PT, |R4|, |R5|, PT ;  /* 0x400000050400720b */ /* 0x000fc80003f44200 */
[----:B------:R-:W-:Y:S02]  /*0300*/  FSEL R3, |R4|, |R5|, P2 ;  /* 0x4000000504037208 */ /* 0x000fe40001000200 */
[----:B------:R-:W-:Y:S02]  /*0310*/  FSEL R2, |R5|, |R4|, P2 ;  /* 0x4000000405027208 */ /* 0x000fe40001000200 */
[----:B------:R-:W0:Y:S08]  /*0320*/  MUFU.RCP R8, R3 ;  /* 0x0000000300087308 */ /* 0x000e300000001000 */
[----:B------:R-:W1:Y:S01]  /*0330*/  FCHK P0, R2, R3 ;  /* 0x0000000302007302 */ /* 0x000e620000000000 */
[----:B0-----:R-:W-:-:S04]  /*0340*/  FFMA R7, -R3, R8, 1 ;  /* 0x3f80000003077423 */ /* 0x001fc80000000108 */
[----:B------:R-:W-:-:S04]  /*0350*/  FFMA R7, R8, R7, R8 ;  /* 0x0000000708077223 */ /* 0x000fc80000000008 */
[----:B------:R-:W-:-:S04]  /*0360*/  FFMA R8, R2, R7, RZ ;  /* 0x0000000702087223 */ /* 0x000fc800000000ff */
[----:B------:R-:W-:-:S04]  /*0370*/  FFMA R9, -R3, R8, R2 ;  /* 0x0000000803097223 */ /* 0x000fc80000000102 */
[----:B------:R-:W-:Y:S01]  /*0380*/  FFMA R7, R7, R9, R8 ;  /* 0x0000000907077223 */ /* 0x000fe20000000008 */
[----:B-1----:R-:W-:Y:S06]  /*0390*/  @!P0 BRA `(.L_x_3) ;  /* 0x00000000000c8947 */ /* 0x002fec0003800000 */
[----:B------:R-:W-:-:S07]  /*03a0*/  MOV R8, 0x3c0 ;  /* 0x000003c000087802 */ /* 0x000fce0000000f00 */
[----:B---3--:R-:W-:Y:S05]  /*03b0*/  CALL.REL.NOINC `($__internal_0_$__cuda_sm3x_div_rn_noftz_f32_slowpath) ;  /* 0x0000001400c47944 */ /* 0x008fea0003c00000 */
[----:B------:R-:W-:-:S07]  /*03c0*/  MOV R7, R2 ;  /* 0x0000000200077202 */ /* 0x000fce0000000f00 */
.L_x_3:
[----:B------:R-:W-:Y:S05]  /*03d0*/  BSYNC.RECONVERGENT B0 ;  /* 0x0000000000007941 */ /* 0x000fea0003800200 */
.L_x_2:
[----:B------:R-:W-:Y:S02]  /*03e0*/  IMAD.MOV.U32 R9, RZ, RZ, 0x3b33710b ;  /* 0x3b33710bff097424 */ /* 0x000fe400078e00ff */
[----:B------:R-:W-:Y:S01]  /*03f0*/  FMUL R2, R7, R7 ;  /* 0x0000000707027220 */ /* 0x000fe20000400000 */
[C---:B------:R-:W-:Y:S01]  /*0400*/  ISETP.GE.AND P0, PT, R5.reuse, RZ, PT ;  /* 0x000000ff0500720c */ /* 0x040fe20003f06270 */
[----:B------:R-:W-:Y:S01]  /*0410*/  UMOV UR4, 0x3d9f7c6 ;  /* 0x03d9f7c600047882 */ /* 0x000fe20000000000 */
[----:B------:R-:W-:Y:S01]  /*0420*/  FSETP.NEU.AND P3, PT, |R5|, |R4|, PT ;  /* 0x400000040500720b */ /* 0x000fe20003f6d200 */
[----:B------:R-:W-:Y:S01]  /*0430*/  FFMA R9, R2, R9, -0.015681877732276916504 ;  /* 0xbc80774802097423 */ /* 0x000fe20000000009 */
[----:B------:R-:W-:Y:S01]  /*0440*/  FSETP.NEU.AND P1, PT, R3, RZ, PT ;  /* 0x000000ff0300720b */ /* 0x000fe20003f2d000 */
[----:B------:R-:W-:Y:S01]  /*0450*/  FADD R5, |R4|, |R5| ;  /* 0x4000000504057221 */ /* 0x000fe20000000200 */
[----:B------:R-:W-:Y:S01]  /*0460*/  BSSY.RECONVERGENT B0, `(.L_x_4) ;  /* 0x0000023000007945 */ /* 0x000fe20003800200 */
[----:B------:R-:W-:-:S04]  /*0470*/  FFMA R9, R2, R9, 0.042200751602649688721 ;  /* 0x3d2cdab202097423 */ /* 0x000fc80000000009 */
[----:B------:R-:W-:-:S04]  /*0480*/  FFMA R9, R2, R9, -0.074792981147766113281 ;  /* 0xbd992d1002097423 */ /* 0x000fc80000000009 */
[----:B------:R-:W-:-:S04]  /*0490*/  FFMA R9, R2, R9, 0.10640415549278259277 ;  /* 0x3dd9ea6c02097423 */ /* 0x000fc80000000009 */
[----:B------:R-:W-:-:S04]  /*04a0*/  FFMA R9, R2, R9, -0.14207722246646881104 ;  /* 0xbe117cb102097423 */ /* 0x000fc80000000009 */
[----:B------:R-:W-:-:S04]  /*04b0*/  FFMA R9, R2, R9, 0.19993925094604492188 ;  /* 0x3e4cbce002097423 */ /* 0x000fc80000000009 */
[----:B------:R-:W-:-:S04]  /*04c0*/  FFMA R9, R2, R9, -0.33333197236061096191 ;  /* 0xbeaaaa7d02097423 */ /* 0x000fc80000000009 */
[----:B------:R-:W-:Y:S01]  /*04d0*/  FMUL R2, R2, R9 ;  /* 0x0000000902027220 */ /* 0x000fe20000400000 */
[----:B------:R-:W-:-:S03]  /*04e0*/  HFMA2 R9, -RZ, RZ, 1.857421875, -1409 ;  /* 0x3f6ee581ff097431 */ /* 0x000fc600000001ff */
[----:B------:R-:W-:-:S04]  /*04f0*/  FFMA R2, R2, R7, R7 ;  /* 0x0000000702027223 */ /* 0x000fc80000000007 */
[C---:B------:R-:W-:Y:S01]  /*0500*/  FFMA R7, R9.reuse, 1.6832555532455444336, -R2 ;  /* 0x3fd774eb09077823 */ /* 0x040fe20000000802 */
[----:B------:R-:W-:-:S04]  /*0510*/  FSEL R8, R9, 1.8663789033889770508, P2 ;  /* 0x3feee58109087808 */ /* 0x000fc80001000000 */
[-C--:B------:R-:W-:Y:S02]  /*0520*/  FSEL R9, R7, R2.reuse, P2 ;  /* 0x0000000207097208 */ /* 0x080fe40001000000 */
[----:B------:R-:W-:Y:S01]  /*0530*/  FSEL R7, R2, -R2, P2 ;  /* 0x8000000202077208 */ /* 0x000fe20001000000 */
[----:B------:R-:W-:-:S04]  /*0540*/  IMAD.MOV.U32 R2, RZ, RZ, 0x4016cbe4 ;  /* 0x4016cbe4ff027424 */ /* 0x000fc800078e00ff */
[----:B------:R-:W-:Y:S01]  /*0550*/  @!P0 FFMA R9, R8, 1.6832555532455444336, R7 ;  /* 0x3fd774eb08098823 */ /* 0x000fe20000000007 */
[----:B------:R-:W-:Y:S02]  /*0560*/  @!P3 FSEL R9, R2, 0.78539818525314331055, !P0 ;  /* 0x3f490fdb0209b808 */ /* 0x000fe40004000000 */
[----:B------:R-:W-:Y:S02]  /*0570*/  @!P1 FSEL R9, RZ, 3.1415927410125732422, P0 ;  /* 0x40490fdbff099808 */ /* 0x000fe40000000000 */
[----:B------:R-:W-:Y:S02]  /*0580*/  FSETP.NAN.AND P0, PT, R5, R5, PT ;  /* 0x000000050500720b */ /* 0x000fe40003f08000 */
[----:B------:R-:W-:Y:S02]  /*0590*/  LOP3.LUT R4, R9, 0x80000000, R4, 0xb8, !PT ;  /* 0x8000000009047812 */ /* 0x000fe400078eb804 */
[----:B------:R-:W-:Y:S02]  /*05a0*/  MOV R8, UR4 ;  /* 0x0000000400087c02 */ /* 0x000fe40008000f00 */
[----:B------:R-:W-:-:S04]  /*05b0*/  FSEL R5, R5, R4, P0 ;  /* 0x0000000405057208 */ /* 0x000fc80000000000 */
[----:B------:R-:W0:Y:S08]  /*05c0*/  MUFU.RCP R2, R5 ;  /* 0x0000000500027308 */ /* 0x000e300000001000 */
[----:B------:R-:W1:Y:S01]  /*05d0*/  FCHK P0, -R8, R5 ;  /* 0x0000000508007302 */ /* 0x000e620000000100 */
[----:B0-----:R-:W-:-:S04]  /*05e0*/  FFMA R3, -R5, R2, 1 ;  /* 0x3f80000005037423 */ /* 0x001fc80000000102 */
[----:B------:R-:W-:-:S04]  /*05f0*/  FFMA R2, R2, R3, R2 ;  /* 0x0000000302027223 */ /* 0x000fc80000000002 */
[----:B------:R-:W-:-:S04]  /*0600*/  FFMA R7, R2, -1.2810999697840778275e-36, RZ ;  /* 0x83d9f7c602077823 */ /* 0x000fc800000000ff */
[----:B------:R-:W-:-:S04]  /*0610*/  FFMA R4, -R5, R7, -1.2810999697840778275e-36 ;  /* 0x83d9f7c605047423 */ /* 0x000fc80000000107 */
[----:B------:R-:W-:Y:S01]  /*0620*/  FFMA R7, R2, R4, R7 ;  /* 0x0000000402077223 */ /* 0x000fe20000000007 */
[----:B-1----:R-:W-:Y:S06]  /*0630*/  @!P0 BRA `(.L_x_5) ;  /* 0x0000000000148947 */ /* 0x002fec0003800000 */
[----:B------:R-:W-:Y:S01]  /*0640*/  IMAD.MOV.U32 R3, RZ, RZ, R5 ;  /* 0x000000ffff037224 */ /* 0x000fe200078e0005 */
[----:B------:R-:W-:Y:S02]  /*0650*/  MOV R2, 0x83d9f7c6 ;  /* 0x83d9f7c600027802 */ /* 0x000fe40000000f00 */
[----:B------:R-:W-:-:S07]  /*0660*/  MOV R8, 0x680 ;  /* 0x0000068000087802 */ /* 0x000fce0000000f00 */
[----:B---3--:R-:W-:Y:S05]  /*0670*/  CALL.REL.NOINC `($__internal_0_$__cuda_sm3x_div_rn_noftz_f32_slowpath) ;  /* 0x0000001400147944 */ /* 0x008fea0003c00000 */
[----:B------:R-:W-:-:S07]  /*0680*/  IMAD.MOV.U32 R7, RZ, RZ, R2 ;  /* 0x000000ffff077224 */ /* 0x000fce00078e0002 */
.L_x_5:
[----:B------:R-:W-:Y:S05]  /*0690*/  BSYNC.RECONVERGENT B0 ;  /* 0x0000000000007941 */ /* 0x000fea0003800200 */
.L_x_4:
[C---:B------:R-:W-:Y:S01]  /*06a0*/  FMUL R2, R7.reuse, 0.63661974668502807617 ;  /* 0x3f22f98307027820 */ /* 0x040fe20000400000 */
[----:B------:R-:W-:Y:S01]  /*06b0*/  FSETP.GE.AND P0, PT, |R7|, 105615, PT ;  /* 0x47ce47800700780b */ /* 0x000fe20003f06200 */
[----:B------:R-:W-:Y:S04]  /*06c0*/  BSSY.RECONVERGENT B0, `(.L_x_6) ;  /* 0x000003f000007945 */ /* 0x000fe80003800200 */
[----:B------:R-:W0:Y:S02]  /*06d0*/  F2I.NTZ R2, R2 ;  /* 0x0000000200027305 */ /* 0x000e240000203100 */
[----:B0-----:R-:W-:-:S05]  /*06e0*/  I2FP.F32.S32 R4, R2 ;  /* 0x0000000200047245 */ /* 0x001fca0000201400 */
[----:B------:R-:W-:-:S04]  /*06f0*/  FFMA R3, R4, -1.5707962512969970703, R7 ;  /* 0xbfc90fda04037823 */ /* 0x000fc80000000007 */
[----:B------:R-:W-:-:S04]  /*0700*/  FFMA R3, R4, -7.5497894158615963534e-08, R3 ;  /* 0xb3a2216804037823 */ /* 0x000fc80000000003 */
[----:B------:R-:W-:Y:S01]  /*0710*/  FFMA R3, R4, -5.3903029534742383927e-15, R3 ;  /* 0xa7c234c504037823 */ /* 0x000fe20000000003 */
[----:B------:R-:W-:Y:S06]  /*0720*/  @!P0 BRA `(.L_x_7) ;  /* 0x0000000000e08947 */ /* 0x000fec0003800000 */
[----:B------:R-:W-:-:S13]  /*0730*/  FSETP.NEU.AND P0, PT, |R7|, +INF , PT ;  /* 0x7f8000000700780b */ /* 0x000fda0003f0d200 */
[----:B------:R-:W-:Y:S01]  /*0740*/  @!P0 FMUL R3, RZ, R7 ;  /* 0x00000007ff038220 */ /* 0x000fe20000400000 */
[----:B------:R-:W-:Y:S01]  /*0750*/  @!P0 MOV R2, RZ ;  /* 0x000000ff00028202 */ /* 0x000fe20000000f00 */
[----:B------:R-:W-:Y:S06]  /*0760*/  @!P0 BRA `(.L_x_7) ;  /* 0x0000000000d08947 */ /* 0x000fec0003800000 */
[----:B------:R-:W-:Y:S02]  /*0770*/  IMAD.SHL.U32 R3, R7, 0x100, RZ ;  /* 0x0000010007037824 */ /* 0x000fe400078e00ff */
[----:B------:R-:W-:Y:S02]  /*0780*/  HFMA2 R8, -RZ, RZ, 0, 0 ;  /* 0x00000000ff087431 */ /* 0x000fe400000001ff */
[----:B------:R-:W-:Y:S01]  /*0790*/  IMAD.MOV.U32 R2, RZ, RZ, R1 ;  /* 0x000000ffff027224 */ /* 0x000fe200078e0001 */
[----:B------:R-:W0:Y:S01]  /*07a0*/  LDCU.64 UR8, c[0x0][0x358] ;  /* 0x00006b00ff0877ac */ /* 0x000e220008000a00 */
[----:B------:R-:W-:Y:S01]  /*07b0*/  LOP3.LUT R9, R3, 0x80000000, RZ, 0xfc, !PT ;  /* 0x8000000003097812 */ /* 0x000fe200078efcff */
[----:B------:R-:W1:Y:S01]  /*07c0*/  LDCU.64 UR10, c[0x4][0x10] ;  /* 0x01000200ff0a77ac */ /* 0x000e620008000a00 */
[----:B------:R-:W-:Y:S01]  /*07d0*/  UMOV UR5, URZ ;  /* 0x000000ff00057c82 */ /* 0x000fe20008000000 */
[----:B------:R-:W-:-:S05]  /*07e0*/  UMOV UR4, URZ ;  /* 0x000000ff00047c82 */ /* 0x000fca0008000000 */
.L_x_8:
[----:B-1----:R-:W-:Y:S01]  /*07f0*/  MOV R10, UR10 ;  /* 0x0000000a000a7c02 */ /* 0x002fe20008000f00 */
[----:B------:R-:W-:-:S05]  /*0800*/  IMAD.U32 R11, RZ, RZ, UR11 ;  /* 0x0000000bff0b7e24 */ /* 0x000fca000f8e00ff */
[----:B0-----:R-:W2:Y:S01]  /*0810*/  LDG.E.CONSTANT R4, desc[UR8][R10.64] ;  /* 0x000000080a047981 */ /* 0x001ea2000c1e9900 */
[----:B------:R-:W-:Y:S02]  /*0820*/  UIADD3 UR10, UP0, UPT, UR10, 0x4, URZ ;  /* 0x000000040a0a7890 */ /* 0x000fe4000ff1e0ff */
[----:B------:R-:W-:Y:S02]  /*0830*/  UIADD3 UR4, UPT, UPT, UR4, 0x1, URZ ;  /* 0x0000000104047890 */ /* 0x000fe4000fffe0ff */
[----:B------:R-:W-:Y:S02]  /*0840*/  UIADD3.X UR11, UPT, UPT, URZ, UR11, URZ, UP0, !UPT ;  /* 0x0000000bff0b7290 */ /* 0x000fe400087fe4ff */
[----:B------:R-:W-:Y:S01]  /*0850*/  UISETP.NE.AND UP0, UPT, UR4, 0x6, UPT ;  /* 0x000000060400788c */ /* 0x000fe2000bf05270 */
[----:B--2---:R-:W-:-:S03]  /*0860*/  IMAD.WIDE.U32 R4, R4, R9, RZ ;  /* 0x0000000904047225 */ /* 0x004fc600078e00ff */
[----:B------:R-:W-:-:S04]  /*0870*/  IADD3 R3, P0, PT, R4, R8, RZ ;  /* 0x0000000804037210 */ /* 0x000fc80007f1e0ff */
[----:B------:R-:W-:Y:S01]  /*0880*/  IADD3.X R8, PT, PT, R5, UR5, RZ, P0, !PT ;  /* 0x0000000505087c10 */ /* 0x000fe200087fe4ff */
[----:B------:R0:W-:Y:S02]  /*0890*/  STL [R2], R3 ;  /* 0x0000000302007387 */ /* 0x0001e40000100800 */
[----:B0-----:R-:W-:Y:S01]  /*08a0*/  IADD3 R2, PT, PT, R2, 0x4, RZ ;  /* 0x0000000402027810 */ /* 0x001fe20007ffe0ff */
[----:B------:R-:W-:Y:S06]  /*08b0*/  BRA.U UP0, `(.L_x_8) ;  /* 0xfffffffd00cc7547 */ /* 0x000fec000b83ffff */
[----:B------:R-:W-:Y:S01]  /*08c0*/  SHF.R.U32.HI R5, RZ, 0x17, R7 ;  /* 0x00000017ff057819 */ /* 0x000fe20000011607 */
[----:B------:R0:W-:Y:S03]  /*08d0*/  STL [R1+0x18], R8 ;  /* 0x0000180801007387 */ /* 0x0001e60000100800 */
[C---:B------:R-:W-:Y:S02]  /*08e0*/  LOP3.LUT R2, R5.reuse, 0xe0, RZ, 0xc0, !PT ;  /* 0x000000e005027812 */ /* 0x040fe400078ec0ff */
[----:B------:R-:W-:-:S03]  /*08f0*/  LOP3.LUT P0, RZ, R5, 0x1f, RZ, 0xc0, !PT ;  /* 0x0000001f05ff7812 */ /* 0x000fc6000780c0ff */
[----:B------:R-:W-:-:S05]  /*0900*/  VIADD R2, R2, 0xffffff80 ;  /* 0xffffff8002027836 */ /* 0x000fca0000000000 */
[----:B------:R-:W-:-:S05]  /*0910*/  SHF.R.U32.HI R2, RZ, 0x5, R2 ;  /* 0x00000005ff027819 */ /* 0x000fca0000011602 */
[----:B------:R-:W-:-:S05]  /*0920*/  IMAD R9, R2, -0x4, R1 ;  /* 0xfffffffc02097824 */ /* 0x000fca00078e0201 */
[----:B------:R-:W2:Y:S04]  /*0930*/  LDL R2, [R9+0x18] ;  /* 0x0000180009027983 */ /* 0x000ea80000100800 */
[----:B------:R-:W2:Y:S04]  /*0940*/  LDL R3, [R9+0x14] ;  /* 0x0000140009037983 */ /* 0x000ea80000100800 */
[----:B------:R-:W4:Y:S01]  /*0950*/  @P0 LDL R4, [R9+0x10] ;  /* 0x0000100009040983 */ /* 0x000f220000100800 */
[----:B------:R-:W-:Y:S01]  /*0960*/  LOP3.LUT R5, R5, 0x1f, RZ, 0xc0, !PT ;  /* 0x0000001f05057812 */ /* 0x000fe200078ec0ff */
[----:B------:R-:W-:Y:S01]  /*0970*/  UMOV UR4, 0x54442d19 ;  /* 0x54442d1900047882 */ /* 0x000fe20000000000 */
[----:B------:R-:W-:-:S02]  /*0980*/  UMOV UR5, 0x3bf921fb ;  /* 0x3bf921fb00057882 */ /* 0x000fc40000000000 */
[-C--:B--2---:R-:W-:Y:S02]  /*0990*/  @P0 SHF.L.W.U32.HI R2, R3, R5.reuse, R2 ;  /* 0x0000000503020219 */ /* 0x084fe40000010e02 */
[----:B----4-:R-:W-:Y:S02]  /*09a0*/  @P0 SHF.L.W.U32.HI R3, R4, R5, R3 ;  /* 0x0000000504030219 */ /* 0x010fe40000010e03 */
[----:B------:R-:W-:Y:S02]  /*09b0*/  ISETP.GE.AND P0, PT, R7, RZ, PT ;  /* 0x000000ff0700720c */ /* 0x000fe40003f06270 */
[C---:B------:R-:W-:Y:S02]  /*09c0*/  SHF.L.W.U32.HI R4, R3.reuse, 0x2, R2 ;  /* 0x0000000203047819 */ /* 0x040fe40000010e02 */
[----:B------:R-:W-:Y:S02]  /*09d0*/  SHF.L.U32 R3, R3, 0x2, RZ ;  /* 0x0000000203037819 */ /* 0x000fe400000006ff */
[----:B------:R-:W-:-:S02]  /*09e0*/  SHF.R.S32.HI R5, RZ, 0x1f, R4 ;  /* 0x0000001fff057819 */ /* 0x000fc40000011404 */
[C---:B------:R-:W-:Y:S02]  /*09f0*/  LOP3.LUT R7, R4.reuse, R7, RZ, 0x3c, !PT ;  /* 0x0000000704077212 */ /* 0x040fe400078e3cff */
[C---:B------:R-:W-:Y:S02]  /*0a00*/  LOP3.LUT R10, R5.reuse, R3, RZ, 0x3c, !PT ;  /* 0x00000003050a7212 */ /* 0x040fe400078e3cff */
[----:B------:R-:W-:Y:S02]  /*0a10*/  LOP3.LUT R11, R5, R4, RZ, 0x3c, !PT ;  /* 0x00000004050b7212 */ /* 0x000fe400078e3cff */
[----:B------:R-:W-:Y:S02]  /*0a20*/  SHF.R.U32.HI R3, RZ, 0x1e, R2 ;  /* 0x0000001eff037819 */ /* 0x000fe40000011602 */
[----:B------:R-:W-:Y:S02]  /*0a30*/  ISETP.GE.AND P1, PT, R7, RZ, PT ;  /* 0x000000ff0700720c */ /* 0x000fe40003f26270 */
[----:B------:R-:W0:Y:S01]  /*0a40*/  I2F.F64.S64 R10, R10 ;  /* 0x0000000a000a7312 */ /* 0x000e220000301c00 */
[----:B------:R-:W-:-:S05]  /*0a50*/  LEA.HI R2, R4, R3, RZ, 0x1 ;  /* 0x0000000304027211 */ /* 0x000fca00078f08ff */
[----:B------:R-:W-:-:S05]  /*0a60*/  IMAD.MOV R3, RZ, RZ, -R2 ;  /* 0x000000ffff037224 */ /* 0x000fca00078e0a02 */
[----:B------:R-:W-:Y:S01]  /*0a70*/  @!P0 MOV R2, R3 ;  /* 0x0000000300028202 */ /* 0x000fe20000000f00 */
[----:B0-----:R-:W-:-:S10]  /*0a80*/  DMUL R8, R10, UR4 ;  /* 0x000000040a087c28 */ /* 0x001fd40008000000 */
[----:B------:R-:W0:Y:S02]  /*0a90*/  F2F.F32.F64 R8, R8 ;  /* 0x0000000800087310 */ /* 0x000e240000301000 */
[----:B0-----:R-:W-:-:S07]  /*0aa0*/  FSEL R3, -R8, R8, !P1 ;  /* 0x0000000808037208 */ /* 0x001fce0004800100 */
.L_x_7:
[----:B------:R-:W-:Y:S05]  /*0ab0*/  BSYNC.RECONVERGENT B0 ;  /* 0x0000000000007941 */ /* 0x000fea0003800200 */
.L_x_6:
[----:B------:R-:W-:Y:S02]  /*0ac0*/  HFMA2 R8, -RZ, RZ, 1.291015625, -0.052581787109375 ;  /* 0x3d2aaabbff087431 */ /* 0x000fe400000001ff */
[----:B------:R-:W-:Y:S02]  /*0ad0*/  IMAD.MOV.U32 R4, RZ, RZ, 0x37cbac00 ;  /* 0x37cbac00ff047424 */ /* 0x000fe400078e00ff */
[----:B------:R-:W-:Y:S01]  /*0ae0*/  FMUL R5, R3, R3 ;  /* 0x0000000303057220 */ /* 0x000fe20000400000 */
[C---:B------:R-:W-:Y:S01]  /*0af0*/  LOP3.LUT R7, R2.reuse, 0x1, RZ, 0xc0, !PT ;  /* 0x0000000102077812 */ /* 0x040fe200078ec0ff */
[----:B------:R-:W-:Y:S01]  /*0b00*/  IMAD.MOV.U32 R10, RZ, RZ, 0x363d0ada ;  /* 0x363d0adaff0a7424 */ /* 0x000fe200078e00ff */
[----:B------:R-:W-:Y:S01]  /*0b10*/  LOP3.LUT P1, RZ, R2, 0x2, RZ, 0xc0, !PT ;  /* 0x0000000202ff7812 */ /* 0x000fe2000782c0ff */
[----:B------:R-:W-:Y:S01]  /*0b20*/  FFMA R4, R5, R4, -0.0013887860113754868507 ;  /* 0xbab607ed05047423 */ /* 0x000fe20000000004 */
[----:B------:R-:W-:Y:S01]  /*0b30*/  ISETP.NE.U32.AND P0, PT, R7, 0x1, PT ;  /* 0x000000010700780c */ /* 0x000fe20003f05070 */
[----:B------:R-:W-:Y:S01]  /*0b40*/  IMAD.MOV.U32 R7, RZ, RZ, 0x3effffff ;  /* 0x3effffffff077424 */ /* 0x000fe200078e00ff */
[----:B------:R-:W-:Y:S02]  /*0b50*/  BSSY.RECONVERGENT B0, `(.L_x_9) ;  /* 0x0000067000007945 */ /* 0x000fe40003800200 */
[----:B------:R-:W-:-:S02]  /*0b60*/  FSEL R4, R4, -0.00019574658654164522886, !P0 ;  /* 0xb94d415304047808 */ /* 0x000fc40004000000 */
[----:B------:R-:W-:Y:S02]  /*0b70*/  FSEL R8, R8, 0.0083327032625675201416, !P0 ;  /* 0x3c0885e408087808 */ /* 0x000fe40004000000 */
[----:B------:R-:W-:Y:S02]  /*0b80*/  FSEL R2, R3, 1, P0 ;  /* 0x3f80000003027808 */ /* 0x000fe40000000000 */
[----:B------:R-:W-:Y:S01]  /*0b90*/  FSEL R7, -R7, -0.16666662693023681641, !P0 ;  /* 0xbe2aaaa807077808 */ /* 0x000fe20004000100 */
[C---:B------:R-:W-:Y:S01]  /*0ba0*/  FFMA R4, R5.reuse, R4, R8 ;  /* 0x0000000405047223 */ /* 0x040fe20000000008 */
[----:B------:R-:W-:Y:S01]  /*0bb0*/  MOV R8, 0x42fc0000 ;  /* 0x42fc000000087802 */ /* 0x000fe20000000f00 */
[C---:B------:R-:W-:Y:S02]  /*0bc0*/  FFMA R3, R5.reuse, R2, RZ ;  /* 0x0000000205037223 */ /* 0x040fe400000000ff */
[----:B------:R-:W-:-:S04]  /*0bd0*/  FFMA R4, R5, R4, R7 ;  /* 0x0000000405047223 */ /* 0x000fc80000000007 */
[----:B------:R-:W-:-:S04]  /*0be0*/  FFMA R2, R3, R4, R2 ;  /* 0x0000000403027223 */ /* 0x000fc80000000002 */
[----:B------:R-:W-:-:S04]  /*0bf0*/  @P1 FADD R2, RZ, -R2 ;  /* 0x80000002ff021221 */ /* 0x000fc80000000000 */
[----:B------:R-:W-:-:S06]  /*0c00*/  FMUL R3, |R2|, 1.4426950216293334961 ;  /* 0x3fb8aa3b02037820 */ /* 0x000fcc0000400200 */
[----:B------:R-:W0:Y:S02]  /*0c10*/  FRND.TRUNC R3, R3 ;  /* 0x0000000300037307 */ /* 0x000e24000020d000 */
[----:B0-----:R-:W-:Y:S02]  /*0c20*/  FSETP.GT.AND P0, PT, |R3|, 126, PT ;  /* 0x42fc00000300780b */ /* 0x001fe40003f04200 */
[----:B------:R-:W-:-:S04]  /*0c30*/  LOP3.LUT R4, R8, 0x80000000, R3, 0xb8, !PT ;  /* 0x8000000008047812 */ /* 0x000fc800078eb803 */
[----:B------:R-:W-:-:S05]  /*0c40*/  FSEL R5, R4, R3, P0 ;  /* 0x0000000304057208 */ /* 0x000fca0000000000 */
[----:B------:R-:W-:-:S04]  /*0c50*/  FFMA R2, R5, -0.69314718246459960938, |R2| ;  /* 0xbf31721805027823 */ /* 0x000fc80000000402 */
[C---:B------:R-:W-:Y:S01]  /*0c60*/  FFMA R2, R5.reuse, 1.9046542121259335545e-09, R2 ;  /* 0x3102e30805027823 */ /* 0x040fe20000000002 */
[----:B------:R-:W-:-:S03]  /*0c70*/  FADD R5, R5, 12583037 ;  /* 0x4b40007d05057421 */ /* 0x000fc60000000000 */
[----:B------:R-:W-:Y:S01]  /*0c80*/  FMUL R2, R2, 1.4426950216293334961 ;  /* 0x3fb8aa3b02027820 */ /* 0x000fe20000400000 */
[----:B------:R-:W-:-:S05]  /*0c90*/  IMAD.SHL.U32 R5, R5, 0x800000, RZ ;  /* 0x0080000005057824 */ /* 0x000fca00078e00ff */
[----:B------:R-:W0:Y:S02]  /*0ca0*/  MUFU.EX2 R2, R2 ;  /* 0x0000000200027308 */ /* 0x000e240000000800 */
[----:B0-----:R-:W-:-:S06]  /*0cb0*/  FMUL R5, R5, R2 ;  /* 0x0000000205057220 */ /* 0x001fcc0000400000 */
[----:B------:R-:W0:Y:S02]  /*0cc0*/  MUFU.RCP R4, R5 ;  /* 0x0000000500047308 */ /* 0x000e240000001000 */
[----:B0-----:R-:W-:-:S04]  /*0cd0*/  FMUL.FTZ R4, R4, 0.125 ;  /* 0x3e00000004047820 */ /* 0x001fc80000410000 */
[----:B------:R-:W-:-:S04]  /*0ce0*/  FFMA R4, R5, 2, R4 ;  /* 0x4000000005047823 */ /* 0x000fc80000000004 */
[C---:B------:R-:W-:Y:S01]  /*0cf0*/  FMUL R3, |R4|.reuse, 1.4426950216293334961 ;  /* 0x3fb8aa3b04037820 */ /* 0x040fe20000400200 */
[----:B------:R-:W-:-:S04]  /*0d00*/  FMUL R5, R4, R4 ;  /* 0x0000000404057220 */ /* 0x000fc80000400000 */
[C---:B------:R-:W-:Y:S01]  /*0d10*/  FFMA R10, R5.reuse, R10, 0.00019836159481201320887 ;  /* 0x394fff49050a7423 */ /* 0x040fe2000000000a */
[----:B------:R-:W0:Y:S03]  /*0d20*/  FRND.TRUNC R3, R3 ;  /* 0x0000000300037307 */ /* 0x000e26000020d000 */
[----:B------:R-:W-:-:S04]  /*0d30*/  FFMA R10, R5, R10, 0.0083333496004343032837 ;  /* 0x3c08889a050a7423 */ /* 0x000fc8000000000a */
[----:B------:R-:W-:-:S04]  /*0d40*/  FFMA R10, R5, R10, 0.16666667163372039795 ;  /* 0x3e2aaaab050a7423 */ /* 0x000fc8000000000a */
[----:B------:R-:W-:Y:S01]  /*0d50*/  FMUL R5, R5, R10 ;  /* 0x0000000a05057220 */ /* 0x000fe20000400000 */
[----:B0-----:R-:W-:Y:S02]  /*0d60*/  FSETP.GT.AND P0, PT, |R3|, 126, PT ;  /* 0x42fc00000300780b */ /* 0x001fe40003f04200 */
[----:B------:R-:W-:-:S04]  /*0d70*/  LOP3.LUT R8, R8, 0x80000000, R3, 0xb8, !PT ;  /* 0x8000000008087812 */ /* 0x000fc800078eb803 */
[----:B------:R-:W-:Y:S02]  /*0d80*/  FSEL R7, R8, R3, P0 ;  /* 0x0000000308077208 */ /* 0x000fe40000000000 */
[----:B------:R-:W-:-:S03]  /*0d90*/  FSETP.GE.AND P0, PT, |R4|, 1, PT ;  /* 0x3f8000000400780b */ /* 0x000fc60003f06200 */
[----:B------:R-:W-:-:S04]  /*0da0*/  FFMA R2, R7, -0.69314718246459960938, |R4| ;  /* 0xbf31721807027823 */ /* 0x000fc80000000404 */
[C---:B------:R-:W-:Y:S01]  /*0db0*/  FFMA R2, R7.reuse, 1.9046542121259335545e-09, R2 ;  /* 0x3102e30807027823 */ /* 0x040fe20000000002 */
[----:B------:R-:W-:-:S03]  /*0dc0*/  FADD R7, R7, 12583037 ;  /* 0x4b40007d07077421 */ /* 0x000fc60000000000 */
[----:B------:R-:W-:Y:S02]  /*0dd0*/  FMUL R2, R2, 1.4426950216293334961 ;  /* 0x3fb8aa3b02027820 */ /* 0x000fe40000400000 */
[----:B------:R-:W-:-:S04]  /*0de0*/  SHF.L.U32 R7, R7, 0x17, RZ ;  /* 0x0000001707077819 */ /* 0x000fc800000006ff */
[----:B------:R-:W0:Y:S02]  /*0df0*/  MUFU.EX2 R2, R2 ;  /* 0x0000000200027308 */ /* 0x000e240000000800 */
[----:B0-----:R-:W-:-:S06]  /*0e00*/  FMUL R7, R7, R2 ;  /* 0x0000000207077220 */ /* 0x001fcc0000400000 */
[----:B------:R-:W0:Y:S02]  /*0e10*/  MUFU.RCP R8, R7 ;  /* 0x0000000700087308 */ /* 0x000e240000001000 */
[----:B0-----:R-:W-:-:S04]  /*0e20*/  FMUL.FTZ R8, R8, -0.125 ;  /* 0xbe00000008087820 */ /* 0x001fc80000410000 */
[----:B------:R-:W-:-:S05]  /*0e30*/  FFMA R3, R7, 2, R8 ;  /* 0x4000000007037823 */ /* 0x000fca0000000008 */
[--C-:B------:R-:W-:Y:S01]  /*0e40*/  LOP3.LUT R2, R3, 0x80000000, R4.reuse, 0xb8, !PT ;  /* 0x8000000003027812 */ /* 0x100fe200078eb804 */
[----:B------:R-:W-:-:S04]  /*0e50*/  @!P0 FFMA R2, R4, R5, R4 ;  /* 0x0000000504028223 */ /* 0x000fc80000000004 */
[C---:B------:R-:W-:Y:S01]  /*0e60*/  FADD R3, |R2|.reuse, -RZ ;  /* 0x800000ff02037221 */ /* 0x040fe20000000200 */
[----:B------:R-:W-:-:S13]  /*0e70*/  FSETP.GEU.AND P0, PT, |R2|, 1.3654999834716928686e-35, PT ;  /* 0x059134720200780b */ /* 0x000fda0003f0e200 */
[----:B------:R-:W-:Y:S05]  /*0e80*/  @!P0 BRA `(.L_x_10) ;  /* 0x0000000000cc8947 */ /* 0x000fea0003800000 */
[----:B------:R-:W-:-:S13]  /*0e90*/  FSETP.GTU.AND P0, PT, R3, 1.1454644085350510571e-28, PT ;  /* 0x111134720300780b */ /* 0x000fda0003f0c000 */
[----:B------:R-:W-:Y:S05]  /*0ea0*/  @P0 BRA `(.L_x_11) ;  /* 0x00000000005c0947 */ /* 0x000fea0003800000 */
[----:B------:R-:W-:Y:S01]  /*0eb0*/  FMUL R4, R3, 7.32332497071389122345e+34 ;  /* 0x7961aad903047820 */ /* 0x000fe20000400000 */
[----:B------:R-:W-:Y:S05]  /*0ec0*/  BSSY.RECONVERGENT B1, `(.L_x_12) ;  /* 0x0000013000017945 */ /* 0x000fea0003800200 */
[----:B------:R-:W0:Y:S02]  /*0ed0*/  FRND.TRUNC R4, R4 ;  /* 0x0000000400047307 */ /* 0x000e24000020d000 */
[----:B0-----:R-:W-:-:S05]  /*0ee0*/  FFMA R8, R4, -1.3654999834716928686e-35, R3 ;  /* 0x8591347204087823 */ /* 0x001fca0000000003 */
[----:B------:R-:W-:-:S13]  /*0ef0*/  ISETP.GE.U32.AND P0, PT, R8, 0x5913472, PT ;  /* 0x059134720800780c */ /* 0x000fda0003f06070 */
[----:B------:R-:W-:Y:S05]  /*0f00*/  @!P0 BRA `(.L_x_13) ;  /* 0x0000000000388947 */ /* 0x000fea0003800000 */
[----:B------:R-:W-:-:S04]  /*0f10*/  ISETP.GE.U32.AND P0, PT, R8, -0x7fffffff, PT ;  /* 0x800000010800780c */ /* 0x000fc80003f06070 */
[----:B------:R-:W-:-:S09]  /*0f20*/  FSETP.GEU.OR P1, PT, R8, -1.3654999834716928686e-35, !P0 ;  /* 0x859134720800780b */ /* 0x000fd2000472e400 */
[----:B------:R-:W-:-:S04]  /*0f30*/  @P0 FADD R5, R4, -1 ;  /* 0xbf80000004050421 */ /* 0x000fc80000000000 */
[----:B------:R-:W-:-:S05]  /*0f40*/  @!P1 FADD R5, R5, -1 ;  /* 0xbf80000005059421 */ /* 0x000fca0000000000 */
[----:B------:R-:W-:Y:S01]  /*0f50*/  @P0 MOV R4, R5 ;  /* 0x0000000500040202 */ /* 0x000fe20000000f00 */
[----:B------:R-:W-:Y:S06]  /*0f60*/  @P0 BRA `(.L_x_13) ;  /* 0x0000000000200947 */ /* 0x000fec0003800000 */
[----:B------:R-:W-:Y:S01]  /*0f70*/  FSETP.GE.AND P0, PT, R8, 2.7309999669433857373e-35, PT ;  /* 0x061134720800780b */ /* 0x000fe20003f06000 */
[----:B------:R-:W-:-:S12]  /*0f80*/  FADD R4, R4, 1 ;  /* 0x3f80000004047421 */ /* 0x000fd80000000000 */
[----:B------:R-:W-:-:S04]  /*0f90*/  @P0 IMAD.MOV.U32 R5, RZ, RZ, 0x5913472 ;  /* 0x05913472ff050424 */ /* 0x000fc800078e00ff */
[----:B------:R-:W-:-:S05]  /*0fa0*/  @P0 FFMA R5, R5, -3, R8 ;  /* 0xc040000005050823 */ /* 0x000fca0000000008 */
[----:B------:R-:W-:Y:S01]  /*0fb0*/  FSETP.GE.AND P1, PT, R5, RZ, P0 ;  /* 0x000000ff0500720b */ /* 0x000fe20000726000 */
[----:B------:R-:W-:-:S12]  /*0fc0*/  @P0 FADD R5, R4, 1 ;  /* 0x3f80000004050421 */ /* 0x000fd80000000000 */
[----:B------:R-:W-:-:S05]  /*0fd0*/  @P1 FADD R5, R5, 1 ;  /* 0x3f80000005051421 */ /* 0x000fca0000000000 */
[----:B------:R-:W-:-:S07]  /*0fe0*/  @P0 MOV R4, R5 ;  /* 0x0000000500040202 */ /* 0x000fce0000000f00 */
.L_x_13:
[----:B------:R-:W-:Y:S05]  /*0ff0*/  BSYNC.RECONVERGENT B1 ;  /* 0x0000000000017941 */ /* 0x000fea0003800200 */
.L_x_12:
[----:B------:R-:W-:Y:S01]  /*1000*/  FFMA R3, R4, -1.3654999834716928686e-35, R3 ;  /* 0x8591347204037823 */ /* 0x000fe20000000003 */
[----:B------:R-:W-:Y:S06]  /*1010*/  BRA `(.L_x_10) ;  /* 0x0000000000687947 */ /* 0x000fec0003800000 */
.L_x_11:
[C---:B------:R-:W-:Y:S01]  /*1020*/  LOP3.LUT R4, R3.reuse, 0xff800000, RZ, 0xc0, !PT ;  /* 0xff80000003047812 */ /* 0x040fe200078ec0ff */
[----:B------:R-:W-:Y:S01]  /*1030*/  BSSY.RECONVERGENT B1, `(.L_x_14) ;  /* 0x0000016000017945 */ /* 0x000fe20003800200 */
[C---:B------:R-:W-:Y:S02]  /*1040*/  ISETP.GT.U32.AND P0, PT, R3.reuse, 0x7f7fffff, PT ;  /* 0x7f7fffff0300780c */ /* 0x040fe40003f04070 */
[----:B------:R-:W-:Y:S01]  /*1050*/  MOV R9, 0x7fffffff ;  /* 0x7fffffff00097802 */ /* 0x000fe20000000f00 */
[----:B------:R-:W-:Y:S01]  /*1060*/  VIADD R5, R4, 0xfa800000 ;  /* 0xfa80000004057836 */ /* 0x000fe20000000000 */
[----:B------:R-:W-:Y:S02]  /*1070*/  LOP3.LUT R4, R3, 0x7fffff, RZ, 0xc0, !PT ;  /* 0x007fffff03047812 */ /* 0x000fe400078ec0ff */
[----:B------:R-:W-:Y:S02]  /*1080*/  FSEL R9, R9, 1.0097419586828951109e-28, P0 ;  /* 0x1100000009097808 */ /* 0x000fe40000000000 */
[----:B------:R-:W-:-:S02]  /*1090*/  ISETP.NE.AND P1, PT, R5, RZ, PT ;  /* 0x000000ff0500720c */ /* 0x000fc40003f25270 */
[----:B------:R-:W-:-:S11]  /*10a0*/  LOP3.LUT R4, R4, 0x3f800000, RZ, 0xfc, !PT ;  /* 0x3f80000004047812 */ /* 0x000fd600078efcff */
[----:B------:R-:W-:Y:S05]  /*10b0*/  @!P1 BRA `(.L_x_15) ;  /* 0x0000000000349947 */ /* 0x000fea0003800000 */
.L_x_16:
[----:B------:R-:W-:-:S04]  /*10c0*/  VIMNMX.U32 R3, PT, PT, R5, 0xb800000, PT ;  /* 0x0b80000005037848 */ /* 0x000fc80003fe0000 */
[C---:B------:R-:W-:Y:S01]  /*10d0*/  IADD3 R5, PT, PT, -R3.reuse, R5, RZ ;  /* 0x0000000503057210 */ /* 0x040fe20007ffe1ff */
[----:B------:R-:W-:-:S03]  /*10e0*/  IMAD.IADD R4, R3, 0x1, R4 ;  /* 0x0000000103047824 */ /* 0x000fc600078e0204 */
[----:B------:R-:W-:Y:S01]  /*10f0*/  ISETP.NE.AND P1, PT, R5, RZ, PT ;  /* 0x000000ff0500720c */ /* 0x000fe20003f25270 */
[----:B------:R-:W-:-:S04]  /*1100*/  FMUL R7, R4, 0.88151317834854125977 ;  /* 0x3f61aad904077820 */ /* 0x000fc80000400000 */
[----:B------:R-:W-:-:S04]  /*1110*/  FFMA R8, R7, -1.1344130039215087891, R4 ;  /* 0xbf91347207087823 */ /* 0x000fc80000000004 */
[----:B------:R-:W-:-:S04]  /*1120*/  FFMA R7, R8, 0.88151317834854125977, R7 ;  /* 0x3f61aad908077823 */ /* 0x000fc80000000007 */
[----:B------:R-:W-:-:S04]  /*1130*/  FFMA R8, R7, -1.1344130039215087891, R4 ;  /* 0xbf91347207087823 */ /* 0x000fc80000000004 */
[----:B------:R-:W-:-:S04]  /*1140*/  FFMA.RZ R8, R8, 0.88151317834854125977, R7 ;  /* 0x3f61aad908087823 */ /* 0x000fc8000000c007 */
[----:B------:R-:W0:Y:S02]  /*1150*/  FRND.TRUNC R7, R8 ;  /* 0x0000000800077307 */ /* 0x000e24000020d000 */
[----:B0-----:R-:W-:-:S05]  /*1160*/  FFMA R4, R7, -1.1344130039215087891, R4 ;  /* 0xbf91347207047823 */ /* 0x001fca0000000004 */
[----:B------:R-:W-:-:S13]  /*1170*/  ISETP.NE.AND P0, PT, R4, RZ, PT ;  /* 0x000000ff0400720c */ /* 0x000fda0003f05270 */
[----:B------:R-:W-:Y:S05]  /*1180*/  @P0 BRA P1, `(.L_x_16) ;  /* 0xfffffffc00cc0947 */ /* 0x000fea000083ffff */
.L_x_15:
[----:B------:R-:W-:Y:S05]  /*1190*/  BSYNC.RECONVERGENT B1 ;  /* 0x0000000000017941 */ /* 0x000fea0003800200 */
.L_x_14:
[----:B------:R-:W-:-:S04]  /*11a0*/  FMUL R4, R4, 1.1920928955078125e-07 ;  /* 0x3400000004047820 */ /* 0x000fc80000400000 */
[----:B------:R-:W-:-:S07]  /*11b0*/  FMUL R3, R9, R4 ;  /* 0x0000000409037220 */ /* 0x000fce0000400000 */
.L_x_10:
[----:B------:R-:W-:Y:S05]  /*11c0*/  BSYNC.RECONVERGENT B0 ;  /* 0x0000000000007941 */ /* 0x000fea0003800200 */
.L_x_9:
[----:B------:R-:W0:Y:S01]  /*11d0*/  LDCU UR4, c[0x0][0x380] ;  /* 0x00007000ff0477ac */ /* 0x000e220008000800 */
[C---:B------:R-:W-:Y:S01]  /*11e0*/  FSETP.NAN.AND P0, PT, |R3|.reuse, |R3|, PT ;  /* 0x400000030300720b */ /* 0x040fe20003f08200 */
[----:B------:R-:W-:Y:S01]  /*11f0*/  BSSY.RECONVERGENT B0, `(.L_x_17) ;  /* 0x0000081000007945 */ /* 0x000fe20003800200 */
[----:B------:R-:W-:-:S04]  /*1200*/  LOP3.LUT R2, R3, 0x80000000, R2, 0xb8, !PT ;  /* 0x8000000003027812 */ /* 0x000fc800078eb802 */
[----:B------:R-:W-:-:S04]  /*1210*/  FSEL R2, R3, R2, P0 ;  /* 0x0000000203027208 */ /* 0x000fc80000000000 */
[----:B0-----:R-:W-:-:S13]  /*1220*/  FSETP.GEU.AND P0, PT, R2, UR4, PT ;  /* 0x0000000402007c0b */ /* 0x001fda000bf0e000 */
[----:B------:R-:W-:Y:S05]  /*1230*/  @P0 BRA `(.L_x_18) ;  /* 0x0000000400f00947 */ /* 0x000fea0003800000 */
[----:B------:R-:W0:Y:S01]  /*1240*/  LDC.64 R2, c[0x0][0x3a8] ;  /* 0x0000ea00ff027b82 */ /* 0x000e220000000a00 */
[----:B------:R-:W0:Y:S07]  /*1250*/  LDCU UR4, c[0x0][0x3b0] ;  /* 0x00007600ff0477ac */ /* 0x000e2e0008000800 */
[----:B------:R-:W1:Y:S01]  /*1260*/  LDC.64 R8, c[0x0][0x3a0] ;  /* 0x0000e800ff087b82 */ /* 0x000e620000000a00 */
[----:B0-----:R-:W-:Y:S01]  /*1270*/  FADD R3, R3, -UR4 ;  /* 0x8000000403037e21 */ /* 0x001fe20008000000 */
[----:B------:R-:W0:Y:S03]  /*1280*/  LDCU UR4, c[0x0][0x39c] ;  /* 0x00007380ff0477ac */ /* 0x000e260008000800 */
[----:B------:R-:W-:-:S04]  /*1290*/  FMUL R2, R3, R2 ;  /* 0x0000000203027220 */ /* 0x000fc80000400000 */
[----:B------:R-:W2:Y:S01]  /*12a0*/  MUFU.RCP R3, R2 ;  /* 0x0000000200037308 */ /* 0x000ea20000001000 */
[----:B-1----:R-:W-:-:S07]  /*12b0*/  FADD R0, R8, -1.66379996172622233600e+18 ;  /* 0xddb8b80a08007421 */ /* 0x002fce0000000000 */
[----:B------:R-:W1:Y:S01]  /*12c0*/  FCHK P0, -RZ, R2 ;  /* 0x00000002ff007302 */ /* 0x000e620000000100 */
[----:B--2---:R-:W-:-:S04]  /*12d0*/  FFMA R4, -R2, R3, 1 ;  /* 0x3f80000002047423 */ /* 0x004fc80000000103 */
[----:B------:R-:W-:Y:S01]  /*12e0*/  FFMA R4, R3, R4, R3 ;  /* 0x0000000403047223 */ /* 0x000fe20000000003 */
[----:B------:R-:W-:Y:S01]  /*12f0*/  FADD R3, R0, -R9 ;  /* 0x8000000900037221 */ /* 0x000fe20000000000 */
[----:B0-----:R-:W-:Y:S02]  /*1300*/  FFMA R0, RZ, UR4, RZ ;  /* 0x00000004ff007c23 */ /* 0x001fe400080000ff */
[----:B------:R-:W-:Y:S01]  /*1310*/  FFMA R5, -RZ, R4, RZ ;  /* 0x00000004ff057223 */ /* 0x000fe200000001ff */
[----:B------:R-:W-:-:S03]  /*1320*/  FADD R3, R3, 1.71540001889132323628e+34 ;  /* 0x7853707b03037421 */ /* 0x000fc60000000000 */
[----:B------:R-:W-:Y:S01]  /*1330*/  FFMA R7, -R2, R5, -RZ ;  /* 0x0000000502077223 */ /* 0x000fe200000009ff */
[----:B------:R-:W-:-:S03]  /*1340*/  FADD R0, R0, R3 ;  /* 0x0000000300007221 */ /* 0x000fc60000000000 */
[----:B------:R-:W-:Y:S01]  /*1350*/  FFMA R5, R4, R7, R5 ;  /* 0x0000000704057223 */ /* 0x000fe20000000005 */
[----:B-1----:R-:W-:Y:S06]  /*1360*/  @!P0 BRA `(.L_x_19) ;  /* 0x0000000000148947 */ /* 0x002fec0003800000 */
[----:B------:R-:W-:Y:S02]  /*1370*/  IMAD.MOV.U32 R3, RZ, RZ, R2 ;  /* 0x000000ffff037224 */ /* 0x000fe400078e0002 */
[----:B------:R-:W-:Y:S01]  /*1380*/  HFMA2 R2, -RZ, RZ, -0.0 , 0 ;  /* 0x80000000ff027431 */ /* 0x000fe200000001ff */
[----:B------:R-:W-:-:S07]  /*1390*/  MOV R8, 0x13b0 ;  /* 0x000013b000087802 */ /* 0x000fce0000000f00 */
[----:B---3--:R-:W-:Y:S05]  /*13a0*/  CALL.REL.NOINC `($__internal_0_$__cuda_sm3x_div_rn_noftz_f32_slowpath) ;  /* 0x0000000400c87944 */ /* 0x008fea0003c00000 */
[----:B------:R-:W-:-:S07]  /*13b0*/  IMAD.MOV.U32 R5, RZ, RZ, R2 ;  /* 0x000000ffff057224 */ /* 0x000fce00078e0002 */
.L_x_19:
[----:B------:R-:W-:Y:S01]  /*13c0*/  FSETP.GT.AND P0, PT, R0, R5, PT ;  /* 0x000000050000720b */ /* 0x000fe20003f04000 */
[----:B------:R-:W-:-:S12]  /*13d0*/  BSSY.RECONVERGENT B1, `(.L_x_20) ;  /* 0x0000044000017945 */ /* 0x000fd80003800200 */
[----:B------:R-:W-:Y:S05]  /*13e0*/  @!P0 BRA `(.L_x_21) ;  /* 0x0000000400088947 */ /* 0x000fea0003800000 */
[----:B------:R-:W0:Y:S02]  /*13f0*/  LDC R5, c[0x0][0x3b8] ;  /* 0x0000ee00ff057b82 */ /* 0x000e240000000800 */
[----:B0-----:R-:W0:Y:S08]  /*1400*/  MUFU.RCP R2, R5 ;  /* 0x0000000500027308 */ /* 0x001e300000001000 */
[----:B------:R-:W1:Y:S01]  /*1410*/  FCHK P0, RZ, R5 ;  /* 0x00000005ff007302 */ /* 0x000e620000000000 */
[----:B0-----:R-:W-:-:S04]  /*1420*/  FFMA R3, R2, -R5, 1 ;  /* 0x3f80000002037423 */ /* 0x001fc80000000805 */
[----:B------:R-:W-:-:S04]  /*1430*/  FFMA R3, R2, R3, R2 ;  /* 0x0000000302037223 */ /* 0x000fc80000000002 */
[----:B------:R-:W-:-:S04]  /*1440*/  FFMA R2, RZ, R3, RZ ;  /* 0x00000003ff027223 */ /* 0x000fc800000000ff */
[----:B------:R-:W-:-:S04]  /*1450*/  FFMA R4, R2, -R5, RZ ;  /* 0x8000000502047223 */ /* 0x000fc800000000ff */
[----:B------:R-:W-:Y:S01]  /*1460*/  FFMA R3, R3, R4, R2 ;  /* 0x0000000403037223 */ /* 0x000fe20000000002 */
[----:B-1----:R-:W-:Y:S06]  /*1470*/  @!P0 BRA `(.L_x_22) ;  /* 0x0000000000188947 */ /* 0x002fec0003800000 */
[----:B------:R-:W0:Y:S01]  /*1480*/  LDCU UR4, c[0x0][0x3b8] ;  /* 0x00007700ff0477ac */ /* 0x000e220008000800 */
[----:B------:R-:W-:Y:S01]  /*1490*/  HFMA2 R2, -RZ, RZ, 0, 0 ;  /* 0x00000000ff027431 */ /* 0x000fe200000001ff */
[----:B------:R-:W-:Y:S01]  /*14a0*/  MOV R8, 0x14d0 ;  /* 0x000014d000087802 */ /* 0x000fe20000000f00 */
[----:B0-----:R-:W-:-:S07]  /*14b0*/  IMAD.U32 R3, RZ, RZ, UR4 ;  /* 0x00000004ff037e24 */ /* 0x001fce000f8e00ff */
[----:B---3--:R-:W-:Y:S05]  /*14c0*/  CALL.REL.NOINC `($__internal_0_$__cuda_sm3x_div_rn_noftz_f32_slowpath) ;  /* 0x0000000400807944 */ /* 0x008fea0003c00000 */
[----:B------:R-:W-:-:S07]  /*14d0*/  MOV R3, R2 ;  /* 0x0000000200037202 */ /* 0x000fce0000000f00 */
.L_x_22:
[----:B------:R-:W0:Y:S01]  /*14e0*/  LDC R4, c[0x0][0x3bc] ;  /* 0x0000ef00ff047b82 */ /* 0x000e220000000800 */
[----:B------:R-:W-:Y:S01]  /*14f0*/  IMAD.MOV.U32 R5, RZ, RZ, 0x2edf ;  /* 0x00002edfff057424 */ /* 0x000fe200078e00ff */
[----:B------:R-:W-:Y:S03]  /*1500*/  BSSY.RECONVERGENT B2, `(.L_x_23) ;  /* 0x000000e000027945 */ /* 0x000fe60003800200 */
[----:B0-----:R-:W-:-:S04]  /*1510*/  FFMA R4, R4, R5, 1.8216880036222621922e-44 ;  /* 0x0000000d04047423 */ /* 0x001fc80000000005 */
        /* <DEDUP_REMOVED lines=8> */
[----:B------:R-:W-:Y:S02]  /*15a0*/  MOV R2, R3 ;  /* 0x0000000300027202 */ /* 0x000fe40000000f00 */
[----:B------:R-:W-:Y:S02]  /*15b0*/  MOV R3, R4 ;  /* 0x0000000400037202 */ /* 0x000fe40000000f00 */
[----:B------:R-:W-:-:S07]  /*15c0*/  MOV R8, 0x15e0 ;  /* 0x000015e000087802 */ /* 0x000fce0000000f00 */
[----:B---3--:R-:W-:Y:S05]  /*15d0*/  CALL.REL.NOINC `($__internal_0_$__cuda_sm3x_div_rn_noftz_f32_slowpath) ;  /* 0x00000004003c7944 */ /* 0x008fea0003c00000 */
.L_x_24:
[----:B------:R-:W-:Y:S05]  /*15e0*/  BSYNC.RECONVERGENT B2 ;  /* 0x0000000000027941 */ /* 0x000fea0003800200 */
.L_x_23:
[----:B------:R-:W0:Y:S01]  /*15f0*/  LDCU UR4, c[0x0][0x3b4] ;  /* 0x00007680ff0477ac */ /* 0x000e220008000800 */
[----:B------:R-:W-:Y:S02]  /*1600*/  HFMA2 R3, -RZ, RZ, 2698, -0.00012004375457763671875 ;  /* 0x694587deff037431 */ /* 0x000fe400000001ff */
[----:B------:R-:W-:Y:S01]  /*1610*/  IMAD.MOV.U32 R4, RZ, RZ, 0x15a5e35b ;  /* 0x15a5e35bff047424 */ /* 0x000fe200078e00ff */
[----:B------:R-:W-:Y:S03]  /*1620*/  BSSY.RECONVERGENT B2, `(.L_x_25) ;  /* 0x000000d000027945 */ /* 0x000fe60003800200 */
[----:B------:R-:W-:-:S04]  /*1630*/  FFMA R3, R4, -R3, 1 ;  /* 0x3f80000004037423 */ /* 0x000fc80000000803 */
[----:B------:R-:W-:Y:S01]  /*1640*/  FFMA R3, R3, R4, 6.7001672954841222244e-26 ;  /* 0x15a5e35b03037423 */ /* 0x000fe20000000004 */
[----:B0-----:R-:W-:-:S04]  /*1650*/  FADD R2, R2, UR4 ;  /* 0x0000000402027e21 */ /* 0x001fc80008000000 */
[----:B------:R-:W0:Y:S01]  /*1660*/  FCHK P0, R2, 1.49250000697783570651e+25 ;  /* 0x694587de02007902 */ /* 0x000e220000000000 */
[----:B------:R-:W-:-:S04]  /*1670*/  FFMA R4, R2, R3, RZ ;  /* 0x0000000302047223 */ /* 0x000fc800000000ff */
[----:B------:R-:W-:-:S04]  /*1680*/  FFMA R5, R4, -1.49250000697783570651e+25, R2 ;  /* 0xe94587de04057823 */ /* 0x000fc80000000002 */
[----:B------:R-:W-:Y:S01]  /*1690*/  FFMA R3, R3, R5, R4 ;  /* 0x0000000503037223 */ /* 0x000fe20000000004 */
[----:B0-----:R-:W-:Y:S06]  /*16a0*/  @!P0 BRA `(.L_x_26) ;  /* 0x0000000000108947 */ /* 0x001fec0003800000 */
[----:B------:R-:W-:Y:S02]  /*16b0*/  MOV R3, 0x694587de ;  /* 0x694587de00037802 */ /* 0x000fe40000000f00 */
[----:B------:R-:W-:-:S07]  /*16c0*/  MOV R8, 0x16e0 ;  /* 0x000016e000087802 */ /* 0x000fce0000000f00 */
[----:B---3--:R-:W-:Y:S05]  /*16d0*/  CALL.REL.NOINC `($__internal_0_$__cuda_sm3x_div_rn_noftz_f32_slowpath) ;  /* 0x0000000000fc7944 */ /* 0x008fea0003c00000 */
[----:B------:R-:W-:-:S07]  /*16e0*/  IMAD.MOV.U32 R3, RZ, RZ, R2 ;  /* 0x000000ffff037224 */ /* 0x000fce00078e0002 */
.L_x_26:
[----:B------:R-:W-:Y:S05]  /*16f0*/  BSYNC.RECONVERGENT B2 ;  /* 0x0000000000027941 */ /* 0x000fea0003800200 */
.L_x_25:
[----:B------:R-:W0:Y:S01]  /*1700*/  LDC R7, c[0x0][0x3c0] ;  /* 0x0000f000ff077b82 */ /* 0x000e220000000800 */
[----:B------:R-:W-:Y:S01]  /*1710*/  FADD R0, R0, R3 ;  /* 0x0000000300007221 */ /* 0x000fe20000000000 */
        /* <DEDUP_REMOVED lines=10> */
[----:B------:R-:W-:Y:S02]  /*17c0*/  MOV R8, 0x17f0 ;  /* 0x000017f000087802 */ /* 0x000fe40000000f00 */
[----:B0-----:R-:W-:-:S07]  /*17d0*/  MOV R3, UR4 ;  /* 0x0000000400037c02 */ /* 0x001fce0008000f00 */
[----:B---3--:R-:W-:Y:S05]  /*17e0*/  CALL.REL.NOINC `($__internal_0_$__cuda_sm3x_div_rn_noftz_f32_slowpath) ;  /* 0x0000000000b87944 */ /* 0x008fea0003c00000 */
.L_x_27:
[----:B------:R-:W-:-:S04]  /*17f0*/  FADD R3, -R2, 1755600 ;  /* 0x49d64e8002037421 */ /* 0x000fc80000000100 */
[----:B------:R-:W-:-:S07]  /*1800*/  FADD R0, R0, R3 ;  /* 0x0000000300007221 */ /* 0x000fce0000000000 */
.L_x_21:
[----:B------:R-:W-:Y:S05]  /*1810*/  BSYNC.RECONVERGENT B1 ;  /* 0x0000000000017941 */ /* 0x000fea0003800200 */
.L_x_20:
[----:B------:R-:W0:Y:S01]  /*1820*/  LDC R5, c[0x0][0x3c8] ;  /* 0x0000f200ff057b82 */ /* 0x000e220000000800 */
[----:B------:R-:W1:Y:S02]  /*1830*/  LDCU UR4, c[0x0][0x3c4] ;  /* 0x00007880ff0477ac */ /* 0x000e640008000800 */
[----:B-1----:R-:W-:Y:S01]  /*1840*/  IMAD.U32 R8, RZ, RZ, UR4 ;  /* 0x00000004ff087e24 */ /* 0x002fe2000f8e00ff */
[----:B0-----:R-:W0:Y:S08]  /*1850*/  MUFU.RCP R2, R5 ;  /* 0x0000000500027308 */ /* 0x001e300000001000 */
[----:B------:R-:W1:Y:S01]  /*1860*/  FCHK P0, R8, R5 ;  /* 0x0000000508007302 */ /* 0x000e620000000000 */
[----:B0-----:R-:W-:-:S04]  /*1870*/  FFMA R3, R2, -R5, 1 ;  /* 0x3f80000002037423 */ /* 0x001fc80000000805 */
[----:B------:R-:W-:-:S04]  /*1880*/  FFMA R2, R2, R3, R2 ;  /* 0x0000000302027223 */ /* 0x000fc80000000002 */
[----:B------:R-:W-:-:S04]  /*1890*/  FFMA R3, R2, UR4, RZ ;  /* 0x0000000402037c23 */ /* 0x000fc800080000ff */
[----:B------:R-:W-:-:S04]  /*18a0*/  FFMA R4, R3, -R5, UR4 ;  /* 0x0000000403047e23 */ /* 0x000fc80008000805 */
[----:B------:R-:W-:Y:S01]  /*18b0*/  FFMA R3, R2, R4, R3 ;  /* 0x0000000402037223 */ /* 0x000fe20000000003 */
[----:B-1----:R-:W-:Y:S06]  /*18c0*/  @!P0 BRA `(.L_x_28) ;  /* 0x00000000001c8947 */ /* 0x002fec0003800000 */
[----:B------:R-:W0:Y:S01]  /*18d0*/  LDCU UR4, c[0x0][0x3c4] ;  /* 0x00007880ff0477ac */ /* 0x000e220008000800 */
[----:B------:R-:W-:Y:S01]  /*18e0*/  MOV R8, 0x1930 ;  /* 0x0000193000087802 */ /* 0x000fe20000000f00 */
[----:B------:R-:W1:Y:S01]  /*18f0*/  LDCU UR5, c[0x0][0x3c8] ;  /* 0x00007900ff0577ac */ /* 0x000e620008000800 */
[----:B0-----:R-:W-:Y:S02]  /*1900*/  MOV R2, UR4 ;  /* 0x0000000400027c02 */ /* 0x001fe40008000f00 */
[----:B-1----:R-:W-:-:S07]  /*1910*/  MOV R3, UR5 ;  /* 0x0000000500037c02 */ /* 0x002fce0008000f00 */
[----:B---3--:R-:W-:Y:S05]  /*1920*/  CALL.REL.NOINC `($__internal_0_$__cuda_sm3x_div_rn_noftz_f32_slowpath) ;  /* 0x0000000000687944 */ /* 0x008fea0003c00000 */
[----:B------:R-:W-:-:S07]  /*1930*/  IMAD.MOV.U32 R3, RZ, RZ, R2 ;  /* 0x000000ffff037224 */ /* 0x000fce00078e0002 */
.L_x_28:
[----:B------:R-:W-:-:S13]  /*1940*/  FSETP.GT.AND P0, PT, R0, R3, PT ;  /* 0x000000030000720b */ /* 0x000fda0003f04000 */
[----:B------:R-:W-:Y:S05]  /*1950*/  @!P0 BRA `(.L_x_18) ;  /* 0x0000000000288947 */ /* 0x000fea0003800000 */
[----:B------:R-:W-:Y:S01]  /*1960*/  HFMA2 R3, -RZ, RZ, 1.875, 0 ;  /* 0x3f800000ff037431 */ /* 0x000fe200000001ff */
[----:B------:R-:W-:Y:S01]  /*1970*/  MOV R2, 0x437c0000 ;  /* 0x437c000000027802 */ /* 0x000fe20000000f00 */
[----:B------:R-:W-:-:S04]  /*1980*/  IMAD.MOV.U32 R4, RZ, RZ, 0x79e10691 ;  /* 0x79e10691ff047424 */ /* 0x000fc800078e00ff */
[----:B------:R-:W-:-:S04]  /*1990*/  FFMA.RM R2, R2, R3, 12582913 ;  /* 0x4b40000102027423 */ /* 0x000fc80000004003 */
[C---:B------:R-:W-:Y:S01]  /*19a0*/  FADD R3, R2.reuse, -12583039 ;  /* 0xcb40007f02037421 */ /* 0x040fe20000000000 */
[----:B------:R-:W-:-:S03]  /*19b0*/  SHF.L.U32 R5, R2, 0x17, RZ ;  /* 0x0000001702057819 */ /* 0x000fc600000006ff */
[----:B------:R-:W-:-:S04]  /*19c0*/  FFMA R3, R4, 1.4426950216293334961, -R3 ;  /* 0x3fb8aa3b04037823 */ /* 0x000fc80000000803 */
[----:B------:R-:W-:-:S06]  /*19d0*/  FFMA R3, R4, 1.925963033500011079e-08, R3 ;  /* 0x32a5706004037823 */ /* 0x000fcc0000000003 */
[----:B------:R-:W0:Y:S02]  /*19e0*/  MUFU.EX2 R3, R3 ;  /* 0x0000000300037308 */ /* 0x000e240000000800 */
[----:B0-----:R-:W-:-:S07]  /*19f0*/  FFMA R0, R5, R3, R0 ;  /* 0x0000000305007223 */ /* 0x001fce0000000000 */
.L_x_18:
[----:B------:R-:W-:Y:S05]  /*1a00*/  BSYNC.RECONVERGENT B0 ;  /* 0x0000000000007941 */ /* 0x000fea0003800200 */
.L_x_17:
[----:B------:R-:W0:Y:S01]  /*1a10*/  F2F.F64.F32 R2, R0 ;  /* 0x0000000000027310 */ /* 0x000e220000201800 */
[----:B------:R-:W-:Y:S01]  /*1a20*/  MOV R8, 0x0 ;  /* 0x0000000000087802 */ /* 0x000fe20000000f00 */
[----:B------:R-:W1:Y:S01]  /*1a30*/  LDCU.64 UR4, c[0x4][0x8] ;  /* 0x01000100ff0477ac */ /* 0x000e620008000a00 */
[----:B---3--:R-:W-:-:S04]  /*1a40*/  IADD3 R6, P0, P1, R1, 0x20, R6 ;  /* 0x0000002001067810 */ /* 0x008fc8000791e006 */
[----:B------:R-:W2:Y:S01]  /*1a50*/  LDC.64 R8, c[0x4][R8] ;  /* 0x0100000008087b82 */ /* 0x000ea20000000a00 */
[----:B------:R-:W-:Y:S01]  /*1a60*/  IADD3.X R7, PT, PT, RZ, UR6, RZ, P0, P1 ;  /* 0x00000006ff077c10 */ /* 0x000fe200087e24ff */
[----:B0-----:R0:W-:Y:S01]  /*1a70*/  STL.64 [R1+0x20], R2 ;  /* 0x0000200201007387 */ /* 0x0011e20000100a00 */
[----:B-1----:R-:W-:Y:S01]  /*1a80*/  MOV R4, UR4 ;  /* 0x0000000400047c02 */ /* 0x002fe20008000f00 */
[----:B------:R-:W-:-:S07]  /*1a90*/  IMAD.U32 R5, RZ, RZ, UR5 ;  /* 0x00000005ff057e24 */ /* 0x000fce000f8e00ff */
[----:B------:R-:W-:-:S07]  /*1aa0*/  LEPC R20, `(.L_x_29) ;  /* 0x000000001014794e */ /* 0x000fce0000000000 */
[----:B0-2---:R-:W-:Y:S05]  /*1ab0*/  CALL.ABS.NOINC R8 ;  /* 0x0000000008007343 */ /* 0x005fea0003c00000 */
.L_x_29:
[----:B------:R-:W-:Y:S05]  /*1ac0*/  EXIT ;  /* 0x000000000000794d */ /* 0x000fea0003800000 */
        .weak           $__internal_0_$__cuda_sm3x_div_rn_noftz_f32_slowpath
        .type           $__internal_0_$__cuda_sm3x_div_rn_noftz_f32_slowpath,@function
        .size           $__internal_0_$__cuda_sm3x_div_rn_noftz_f32_slowpath,(.L_x_42 - $__internal_0_$__cuda_sm3x_div_rn_noftz_f32_slowpath)
$__internal_0_$__cuda_sm3x_div_rn_noftz_f32_slowpath:
[--C-:B------:R-:W-:Y:S01]  /*1ad0*/  SHF.R.U32.HI R9, RZ, 0x17, R3.reuse ;  /* 0x00000017ff097819 */ /* 0x100fe20000011603 */
[----:B------:R-:W-:Y:S01]  /*1ae0*/  BSSY.RECONVERGENT B3, `(.L_x_30) ;  /* 0x0000063000037945 */ /* 0x000fe20003800200 */
[----:B------:R-:W-:Y:S01]  /*1af0*/  SHF.R.U32.HI R7, RZ, 0x17, R2 ;  /* 0x00000017ff077819 */ /* 0x000fe20000011602 */
[----:B------:R-:W-:Y:S01]  /*1b00*/  IMAD.MOV.U32 R11, RZ, RZ, R3 ;  /* 0x000000ffff0b7224 */ /* 0x000fe200078e0003 */
[----:B------:R-:W-:Y:S02]  /*1b10*/  LOP3.LUT R9, R9, 0xff, RZ, 0xc0, !PT ;  /* 0x000000ff09097812 */ /* 0x000fe400078ec0ff */
[----:B------:R-:W-:Y:S02]  /*1b20*/  LOP3.LUT R14, R7, 0xff, RZ, 0xc0, !PT ;  /* 0x000000ff070e7812 */ /* 0x000fe400078ec0ff */
[----:B------:R-:W-:Y:S02]  /*1b30*/  IADD3 R12, PT, PT, R9, -0x1, RZ ;  /* 0xffffffff090c7810 */ /* 0x000fe40007ffe0ff */
[----:B------:R-:W-:-:S02]  /*1b40*/  IADD3 R10, PT, PT, R14, -0x1, RZ ;  /* 0xffffffff0e0a7810 */ /* 0x000fc40007ffe0ff */
[----:B------:R-:W-:-:S04]  /*1b50*/  ISETP.GT.U32.AND P0, PT, R12, 0xfd, PT ;  /* 0x000000fd0c00780c */ /* 0x000fc80003f04070 */
[----:B------:R-:W-:-:S13]  /*1b60*/  ISETP.GT.U32.OR P0, PT, R10, 0xfd, P0 ;  /* 0x000000fd0a00780c */ /* 0x000fda0000704470 */
[----:B------:R-:W-:Y:S01]  /*1b70*/  @!P0 MOV R7, RZ ;  /* 0x000000ff00078202 */ /* 0x000fe20000000f00 */
[----:B------:R-:W-:Y:S06]  /*1b80*/  @!P0 BRA `(.L_x_31) ;  /* 0x00000000005c8947 */ /* 0x000fec0003800000 */
[----:B------:R-:W-:Y:S02]  /*1b90*/  FSETP.GTU.FTZ.AND P0, PT, |R2|, +INF , PT ;  /* 0x7f8000000200780b */ /* 0x000fe40003f1c200 */
[----:B------:R-:W-:-:S04]  /*1ba0*/  FSETP.GTU.FTZ.AND P1, PT, |R3|, +INF , PT ;  /* 0x7f8000000300780b */ /* 0x000fc80003f3c200 */
[----:B------:R-:W-:-:S13]  /*1bb0*/  PLOP3.LUT P0, PT, P0, P1, PT, 0xf8, 0x8f ;  /* 0x00000000008f781c */ /* 0x000fda0000703f70 */
[----:B------:R-:W-:Y:S05]  /*1bc0*/  @P0 BRA `(.L_x_32) ;  /* 0x00000004004c0947 */ /* 0x000fea0003800000 */
[----:B------:R-:W-:-:S13]  /*1bd0*/  LOP3.LUT P0, RZ, R11, 0x7fffffff, R2, 0xc8, !PT ;  /* 0x7fffffff0bff7812 */ /* 0x000fda000780c802 */
[----:B------:R-:W-:Y:S05]  /*1be0*/  @!P0 BRA `(.L_x_33) ;  /* 0x00000004003c8947 */ /* 0x000fea0003800000 */
[C---:B------:R-:W-:Y:S02]  /*1bf0*/  FSETP.NEU.FTZ.AND P3, PT, |R2|.reuse, +INF , PT ;  /* 0x7f8000000200780b */ /* 0x040fe40003f7d200 */
[----:B------:R-:W-:Y:S02]  /*1c00*/  FSETP.NEU.FTZ.AND P1, PT, |R3|, +INF , PT ;  /* 0x7f8000000300780b */ /* 0x000fe40003f3d200 */
[----:B------:R-:W-:-:S11]  /*1c10*/  FSETP.NEU.FTZ.AND P0, PT, |R2|, +INF , PT ;  /* 0x7f8000000200780b */ /* 0x000fd60003f1d200 */
[----:B------:R-:W-:Y:S05]  /*1c20*/  @!P1 BRA !P3, `(.L_x_33) ;  /* 0x00000004002c9947 */ /* 0x000fea0005800000 */
[----:B------:R-:W-:-:S04]  /*1c30*/  LOP3.LUT P3, RZ, R2, 0x7fffffff, RZ, 0xc0, !PT ;  /* 0x7fffffff02ff7812 */ /* 0x000fc8000786c0ff */
[----:B------:R-:W-:-:S13]  /*1c40*/  PLOP3.LUT P1, PT, P1, P3, PT, 0x2f, 0xf2 ;  /* 0x0000000000f2781c */ /* 0x000fda0000f26577 */
[----:B------:R-:W-:Y:S05]  /*1c50*/  @P1 BRA `(.L_x_34) ;  /* 0x0000000400181947 */ /* 0x000fea0003800000 */
[----:B------:R-:W-:-:S04]  /*1c60*/  LOP3.LUT P1, RZ, R11, 0x7fffffff, RZ, 0xc0, !PT ;  /* 0x7fffffff0bff7812 */ /* 0x000fc8000782c0ff */
[----:B------:R-:W-:-:S13]  /*1c70*/  PLOP3.LUT P0, PT, P0, P1, PT, 0x2f, 0xf2 ;  /* 0x0000000000f2781c */ /* 0x000fda0000702577 */
[----:B------:R-:W-:Y:S05]  /*1c80*/  @P0 BRA `(.L_x_35) ;  /* 0x0000000400000947 */ /* 0x000fea0003800000 */
[----:B------:R-:W-:Y:S02]  /*1c90*/  ISETP.GE.AND P0, PT, R10, RZ, PT ;  /* 0x000000ff0a00720c */ /* 0x000fe40003f06270 */
[----:B------:R-:W-:-:S11]  /*1ca0*/  ISETP.GE.AND P1, PT, R12, RZ, PT ;  /* 0x000000ff0c00720c */ /* 0x000fd60003f26270 */
[----:B------:R-:W-:Y:S01]  /*1cb0*/  @P0 MOV R7, RZ ;  /* 0x000000ff00070202 */ /* 0x000fe20000000f00 */
[----:B------:R-:W-:Y:S02]  /*1cc0*/  @!P0 IMAD.MOV.U32 R7, RZ, RZ, -0x40 ;  /* 0xffffffc0ff078424 */ /* 0x000fe400078e00ff */
[----:B------:R-:W-:Y:S01]  /*1cd0*/  @!P0 FFMA R2, R2, 1.84467440737095516160e+19, RZ ;  /* 0x5f80000002028823 */ /* 0x000fe200000000ff */
[----:B------:R-:W-:Y:S02]  /*1ce0*/  @!P1 FFMA R11, R3, 1.84467440737095516160e+19, RZ ;  /* 0x5f800000030b9823 */ /* 0x000fe400000000ff */
[----:B------:R-:W-:-:S07]  /*1cf0*/  @!P1 IADD3 R7, PT, PT, R7, 0x40, RZ ;  /* 0x0000004007079810 */ /* 0x000fce0007ffe0ff */
.L_x_31:
[----:B------:R-:W-:Y:S01]  /*1d00*/  LEA R10, R9, 0xc0800000, 0x17 ;  /* 0xc0800000090a7811 */ /* 0x000fe200078eb8ff */
[----:B------:R-:W-:Y:S03]  /*1d10*/  BSSY.RECONVERGENT B4, `(.L_x_36) ;  /* 0x0000036000047945 */ /* 0x000fe60003800200 */
[----:B------:R-:W-:Y:S01]  /*1d20*/  IADD3 R11, PT, PT, -R10, R11, RZ ;  /* 0x0000000b0a0b7210 */ /* 0x000fe20007ffe1ff */
[----:B------:R-:W-:-:S03]  /*1d30*/  VIADD R10, R14, 0xffffff81 ;  /* 0xffffff810e0a7836 */ /* 0x000fc60000000000 */
[----:B------:R-:W0:Y:S01]  /*1d40*/  MUFU.RCP R12, R11 ;  /* 0x0000000b000c7308 */ /* 0x000e220000001000 */
[----:B------:R-:W-:Y:S01]  /*1d50*/  FADD.FTZ R13, -R11, -RZ ;  /* 0x800000ff0b0d7221 */ /* 0x000fe20000010100 */
[C---:B------:R-:W-:Y:S01]  /*1d60*/  IMAD R2, R10.reuse, -0x800000, R2 ;  /* 0xff8000000a027824 */ /* 0x040fe200078e0202 */
[----:B------:R-:W-:-:S04]  /*1d70*/  IADD3 R10, PT, PT, R10, 0x7f, -R9 ;  /* 0x0000007f0a0a7810 */ /* 0x000fc80007ffe809 */
[----:B------:R-:W-:Y:S01]  /*1d80*/  IADD3 R10, PT, PT, R10, R7, RZ ;  /* 0x000000070a0a7210 */ /* 0x000fe20007ffe0ff */
[----:B0-----:R-:W-:-:S04]  /*1d90*/  FFMA R15, R12, R13, 1 ;  /* 0x3f8000000c0f7423 */ /* 0x001fc8000000000d */
[----:B------:R-:W-:-:S04]  /*1da0*/  FFMA R17, R12, R15, R12 ;  /* 0x0000000f0c117223 */ /* 0x000fc8000000000c */
[----:B------:R-:W-:-:S04]  /*1db0*/  FFMA R12, R2, R17, RZ ;  /* 0x00000011020c7223 */ /* 0x000fc800000000ff */
[----:B------:R-:W-:-:S04]  /*1dc0*/  FFMA R15, R13, R12, R2 ;  /* 0x0000000c0d0f7223 */ /* 0x000fc80000000002 */
[----:B------:R-:W-:-:S04]  /*1dd0*/  FFMA R12, R17, R15, R12 ;  /* 0x0000000f110c7223 */ /* 0x000fc8000000000c */
[----:B------:R-:W-:-:S04]  /*1de0*/  FFMA R13, R13, R12, R2 ;  /* 0x0000000c0d0d7223 */ /* 0x000fc80000000002 */
[----:B------:R-:W-:-:S05]  /*1df0*/  FFMA R2, R17, R13, R12 ;  /* 0x0000000d11027223 */ /* 0x000fca000000000c */
[----:B------:R-:W-:-:S04]  /*1e00*/  SHF.R.U32.HI R9, RZ, 0x17, R2 ;  /* 0x00000017ff097819 */ /* 0x000fc80000011602 */
[----:B------:R-:W-:-:S04]  /*1e10*/  LOP3.LUT R9, R9, 0xff, RZ, 0xc0, !PT ;  /* 0x000000ff09097812 */ /* 0x000fc800078ec0ff */
[----:B------:R-:W-:-:S05]  /*1e20*/  IADD3 R11, PT, PT, R9, R10, RZ ;  /* 0x0000000a090b7210 */ /* 0x000fca0007ffe0ff */
[----:B------:R-:W-:-:S05]  /*1e30*/  VIADD R7, R11, 0xffffffff ;  /* 0xffffffff0b077836 */ /* 0x000fca0000000000 */
[----:B------:R-:W-:-:S13]  /*1e40*/  ISETP.GE.U32.AND P0, PT, R7, 0xfe, PT ;  /* 0x000000fe0700780c */ /* 0x000fda0003f06070 */
[----:B------:R-:W-:Y:S05]  /*1e50*/  @!P0 BRA `(.L_x_37) ;  /* 0x0000000000808947 */ /* 0x000fea0003800000 */
[----:B------:R-:W-:-:S13]  /*1e60*/  ISETP.GT.AND P0, PT, R11, 0xfe, PT ;  /* 0x000000fe0b00780c */ /* 0x000fda0003f04270 */
[----:B------:R-:W-:Y:S05]  /*1e70*/  @P0 BRA `(.L_x_38) ;  /* 0x00000000006c0947 */ /* 0x000fea0003800000 */
[----:B------:R-:W-:-:S13]  /*1e80*/  ISETP.GE.AND P0, PT, R11, 0x1, PT ;  /* 0x000000010b00780c */ /* 0x000fda0003f06270 */
[----:B------:R-:W-:Y:S05]  /*1e90*/  @P0 BRA `(.L_x_39) ;  /* 0x0000000000740947 */ /* 0x000fea0003800000 */
[----:B------:R-:W-:Y:S02]  /*1ea0*/  ISETP.GE.AND P0, PT, R11, -0x18, PT ;  /* 0xffffffe80b00780c */ /* 0x000fe40003f06270 */
[----:B------:R-:W-:-:S11]  /*1eb0*/  LOP3.LUT R2, R2, 0x80000000, RZ, 0xc0, !PT ;  /* 0x8000000002027812 */ /* 0x000fd600078ec0ff */
[----:B------:R-:W-:Y:S05]  /*1ec0*/  @!P0 BRA `(.L_x_39) ;  /* 0x0000000000688947 */ /* 0x000fea0003800000 */
[CCC-:B------:R-:W-:Y:S01]  /*1ed0*/  FFMA.RZ R7, R17.reuse, R13.reuse, R12.reuse ;  /* 0x0000000d11077223 */ /* 0x1c0fe2000000c00c */
[-CC-:B------:R-:W-:Y:S01]  /*1ee0*/  FFMA.RM R10, R17, R13.reuse, R12.reuse ;  /* 0x0000000d110a7223 */ /* 0x180fe2000000400c */
[C---:B------:R-:W-:Y:S02]  /*1ef0*/  ISETP.NE.AND P3, PT, R11.reuse, RZ, PT ;  /* 0x000000ff0b00720c */ /* 0x040fe40003f65270 */
[----:B------:R-:W-:Y:S02]  /*1f00*/  ISETP.NE.AND P1, PT, R11, RZ, PT ;  /* 0x000000ff0b00720c */ /* 0x000fe40003f25270 */
[----:B------:R-:W-:Y:S01]  /*1f10*/  LOP3.LUT R9, R7, 0x7fffff, RZ, 0xc0, !PT ;  /* 0x007fffff07097812 */ /* 0x000fe200078ec0ff */
[----:B------:R-:W-:Y:S01]  /*1f20*/  FFMA.RP R7, R17, R13, R12 ;  /* 0x0000000d11077223 */ /* 0x000fe2000000800c */
[----:B------:R-:W-:Y:S02]  /*1f30*/  IADD3 R12, PT, PT, R11, 0x20, RZ ;  /* 0x000000200b0c7810 */ /* 0x000fe40007ffe0ff */
[----:B------:R-:W-:-:S02]  /*1f40*/  LOP3.LUT R9, R9, 0x800000, RZ, 0xfc, !PT ;  /* 0x0080000009097812 */ /* 0x000fc400078efcff */
[----:B------:R-:W-:Y:S02]  /*1f50*/  IADD3 R11, PT, PT, -R11, RZ, RZ ;  /* 0x000000ff0b0b7210 */ /* 0x000fe40007ffe1ff */
[----:B------:R-:W-:Y:S02]  /*1f60*/  SHF.L.U32 R12, R9, R12, RZ ;  /* 0x0000000c090c7219 */ /* 0x000fe400000006ff */
[----:B------:R-:W-:Y:S02]  /*1f70*/  FSETP.NEU.FTZ.AND P0, PT, R7, R10, PT ;  /* 0x0000000a0700720b */ /* 0x000fe40003f1d000 */
[----:B------:R-:W-:Y:S02]  /*1f80*/  SEL R10, R11, RZ, P3 ;  /* 0x000000ff0b0a7207 */ /* 0x000fe40001800000 */
[----:B------:R-:W-:Y:S02]  /*1f90*/  ISETP.NE.AND P1, PT, R12, RZ, P1 ;  /* 0x000000ff0c00720c */ /* 0x000fe40000f25270 */
[----:B------:R-:W-:-:S02]  /*1fa0*/  SHF.R.U32.HI R10, RZ, R10, R9 ;  /* 0x0000000aff0a7219 */ /* 0x000fc40000011609 */
[----:B------:R-:W-:Y:S02]  /*1fb0*/  PLOP3.LUT P0, PT, P0, P1, PT, 0xf8, 0x8f ;  /* 0x00000000008f781c */ /* 0x000fe40000703f70 */
[----:B------:R-:W-:Y:S02]  /*1fc0*/  SHF.R.U32.HI R12, RZ, 0x1, R10 ;  /* 0x00000001ff0c7819 */ /* 0x000fe4000001160a */
[----:B------:R-:W-:-:S04]  /*1fd0*/  SEL R7, RZ, 0x1, !P0 ;  /* 0x00000001ff077807 */ /* 0x000fc80004000000 */
[----:B------:R-:W-:-:S04]  /*1fe0*/  LOP3.LUT R7, R7, 0x1, R12, 0xf8, !PT ;  /* 0x0000000107077812 */ /* 0x000fc800078ef80c */
[----:B------:R-:W-:-:S05]  /*1ff0*/  LOP3.LUT R7, R7, R10, RZ, 0xc0, !PT ;  /* 0x0000000a07077212 */ /* 0x000fca00078ec0ff */
[----:B------:R-:W-:-:S05]  /*2000*/  IMAD.IADD R7, R12, 0x1, R7 ;  /* 0x000000010c077824 */ /* 0x000fca00078e0207 */
[----:B------:R-:W-:Y:S01]  /*2010*/  LOP3.LUT R2, R7, R2, RZ, 0xfc, !PT ;  /* 0x0000000207027212 */ /* 0x000fe200078efcff */
[----:B------:R-:W-:Y:S06]  /*2020*/  BRA `(.L_x_39) ;  /* 0x0000000000107947 */ /* 0x000fec0003800000 */
.L_x_38:
[----:B------:R-:W-:-:S04]  /*2030*/  LOP3.LUT R2, R2, 0x80000000, RZ, 0xc0, !PT ;  /* 0x8000000002027812 */ /* 0x000fc800078ec0ff */
[----:B------:R-:W-:Y:S01]  /*2040*/  LOP3.LUT R2, R2, 0x7f800000, RZ, 0xfc, !PT ;  /* 0x7f80000002027812 */ /* 0x000fe200078efcff */
[----:B------:R-:W-:Y:S06]  /*2050*/  BRA `(.L_x_39) ;  /* 0x0000000000047947 */ /* 0x000fec0003800000 */
.L_x_37:
[----:B------:R-:W-:-:S07]  /*2060*/  LEA R2, R10, R2, 0x17 ;  /* 0x000000020a027211 */ /* 0x000fce00078eb8ff */
.L_x_39:
[----:B------:R-:W-:Y:S05]  /*2070*/  BSYNC.RECONVERGENT B4 ;  /* 0x0000000000047941 */ /* 0x000fea0003800200 */
.L_x_36:
[----:B------:R-:W-:Y:S05]  /*2080*/  BRA `(.L_x_40) ;  /* 0x0000000000207947 */ /* 0x000fea0003800000 */
.L_x_35:
[----:B------:R-:W-:-:S04]  /*2090*/  LOP3.LUT R2, R11, 0x80000000, R2, 0x48, !PT ;  /* 0x800000000b027812 */ /* 0x000fc800078e4802 */
[----:B------:R-:W-:Y:S01]  /*20a0*/  LOP3.LUT R2, R2, 0x7f800000, RZ, 0xfc, !PT ;  /* 0x7f80000002027812 */ /* 0x000fe200078efcff */
[----:B------:R-:W-:Y:S06]  /*20b0*/  BRA `(.L_x_40) ;  /* 0x0000000000147947 */ /* 0x000fec0003800000 */
.L_x_34:
[----:B------:R-:W-:Y:S01]  /*20c0*/  LOP3.LUT R2, R11, 0x80000000, R2, 0x48, !PT ;  /* 0x800000000b027812 */ /* 0x000fe200078e4802 */
[----:B------:R-:W-:Y:S06]  /*20d0*/  BRA `(.L_x_40) ;  /* 0x00000000000c7947 */ /* 0x000fec0003800000 */
.L_x_33:
[----:B------:R-:W0:Y:S01]  /*20e0*/  MUFU.RSQ R2, -QNAN ;  /* 0xffc0000000027908 */ /* 0x000e220000001400 */
[----:B------:R-:W-:Y:S05]  /*20f0*/  BRA `(.L_x_40) ;  /* 0x0000000000047947 */ /* 0x000fea0003800000 */
.L_x_32:
[----:B------:R-:W-:-:S07]  /*2100*/  FADD.FTZ R2, R2, R3 ;  /* 0x0000000302027221 */ /* 0x000fce0000010000 */
.L_x_40:
[----:B------:R-:W-:Y:S05]  /*2110*/  BSYNC.RECONVERGENT B3 ;  /* 0x0000000000037941 */ /* 0x000fea0003800200 */
.L_x_30:
[----:B------:R-:W-:-:S04]  /*2120*/  HFMA2 R9, -RZ, RZ, 0, 0 ;  /* 0x00000000ff097431 */ /* 0x000fc800000001ff */
[----:B0-----:R-:W-:Y:S05]  /*2130*/  RET.REL.NODEC R8 `(_Z7computefffffffffffffffffff) ;  /* 0xffffffdc08b07950 */ /* 0x001fea0003c3ffff */
.L_x_41:
[----:B------:R-:W-:-:S00]  /*2140*/  BRA `(.L_x_41) ;  /* 0xfffffffc00fc7947 */ /* 0x000fc0000383ffff */
[----:B------:R-:W-:-:S00]  /*2150*/  NOP ;  /* 0x0000000000007918 */ /* 0x000fc00000000000 */
        /* <DEDUP_REMOVED lines=10> */
.L_x_42:


//--------------------- .nv.global.init           --------------------------
	.section	.nv.global.init,"aw",@progbits
	.align	4
.nv.global.init:
	.type		__cudart_i2opi_f,@object
	.size		__cudart_i2opi_f,($str - __cudart_i2opi_f)
__cudart_i2opi_f:
        /*0000*/ 	.byte	0x41, 0x90, 0x43, 0x3c, 0x99, 0x95, 0x62, 0xdb, 0xc0, 0xdd, 0x34, 0xf5, 0xd1, 0x57, 0x27, 0xfc
        /*0010*/ 	.byte	0x29, 0x15, 0x44, 0x4e, 0x6e, 0x83, 0xf9, 0xa2
	.type		$str,@object
	.size		$str,(.L_0 - $str)
$str:
        /*0018*/ 	.byte	0x25, 0x2e, 0x31, 0x37, 0x67, 0x0a, 0x00
.L_0:


//--------------------- .nv.shared.reserved.0     --------------------------
	.section	.nv.shared.reserved.0,"aw",@nobits
	.weak		__nv_reservedSMEM_offset_0_alias
	.size		__nv_reservedSMEM_offset_0_alias, 0, 64
	.other		__nv_reservedSMEM_offset_0_alias,@"STO_CUDA_RESERVED_SHARED STV_DEFAULT"
__nv_reservedSMEM_offset_0_alias:
	.zero		0
	.zero		64


//--------------------- .nv.constant0._Z7computefffffffffffffffffff --------------------------
	.section	.nv.constant0._Z7computefffffffffffffffffff,"a",@progbits
	.sectionflags	@""
	.align	4
.nv.constant0._Z7computefffffffffffffffffff:
	.zero		972


//--------------------- SYMBOLS --------------------------

	.type		.nv.reservedSmem.offset0,@object
	.size		.nv.reservedSmem.offset0,0x4
	.type		vprintf,@function
